// auto-generated by cutlass_sweep.epilogue — config: {"arch": "sm_100", "cluster_m": 2, "cluster_n": 1, "dtype": "e4m3", "fusion": "lincomb", "tile_k": 64, "tile_m": 256, "tile_n": 64}
#include "cutlass/cutlass.h"
#include "cutlass/gemm/collective/collective_builder.hpp"
#include "cutlass/gemm/device/gemm_universal_adapter.h"
#include "cutlass/gemm/kernel/gemm_universal.hpp"
#include "cutlass/epilogue/collective/collective_builder.hpp"
#include "cutlass/epilogue/fusion/operations.hpp"
#include "cutlass/epilogue/thread/activation.h"

using Elem = cutlass::float_e4m3_t;
using Acc  = float;
using TileShape    = cute::Shape<cute::_256, cute::_64, cute::_64>;
using ClusterShape = cute::Shape<cute::_2, cute::_1, cute::_1>;
using FusionOp     = cutlass::epilogue::fusion::LinearCombination<Elem, Acc>;

using CollectiveEpilogue = typename cutlass::epilogue::collective::CollectiveBuilder<
    cutlass::arch::Sm100, cutlass::arch::OpClassTensorOp,
    TileShape, ClusterShape,
    cutlass::epilogue::collective::EpilogueTileAuto,
    Acc, Acc,
    Elem, cutlass::layout::RowMajor, 128 / cutlass::sizeof_bits<Elem>::value,
    Elem, cutlass::layout::RowMajor, 128 / cutlass::sizeof_bits<Elem>::value,
    cutlass::epilogue::collective::EpilogueScheduleAuto,
    FusionOp
  >::CollectiveOp;

using CollectiveMainloop = typename cutlass::gemm::collective::CollectiveBuilder<
    cutlass::arch::Sm100, cutlass::arch::OpClassTensorOp,
    Elem, cutlass::layout::RowMajor, 128 / cutlass::sizeof_bits<Elem>::value,
    Elem, cutlass::layout::ColumnMajor, 128 / cutlass::sizeof_bits<Elem>::value,
    Acc,
    TileShape, ClusterShape,
    cutlass::gemm::collective::StageCountAutoCarveout<
        static_cast<int>(sizeof(typename CollectiveEpilogue::SharedStorage))>,
    cutlass::gemm::collective::KernelScheduleAuto
  >::CollectiveOp;

using GemmKernel = cutlass::gemm::kernel::GemmUniversal<
    cute::Shape<int,int,int,int>, CollectiveMainloop, CollectiveEpilogue>;
using Gemm = cutlass::gemm::device::GemmUniversalAdapter<GemmKernel>;

auto* _anchor = &cutlass::device_kernel<GemmKernel>;


// ===== COMPILED SASS (sm_100a) =====

	.target	sm_100a

	.elftype	@"ET_EXEC"


//--------------------- .note.nv.tkinfo           --------------------------
	.section	.note.nv.tkinfo,"",@"SHT_NOTE"
	.sectionflags	@"SHF_NOTE_NV_TKINFO"
	.tkinfo
        /*0018*/ 	.word	0x00000002
        /*0030*/ 	.string	""
        /*0030*/ 	.string	"ptxas"
        /*0030*/ 	.string	"Cuda compilation tools, release 13.0, V13.0.88"
        /*0030*/ 	.string	"Build cuda_13.0.r13.0/compiler.36424714_0"
        /*0030*/ 	.string	"-arch sm_100a -m 64 "



//--------------------- .note.nv.cuinfo           --------------------------
	.section	.note.nv.cuinfo,"",@"SHT_NOTE"
	.sectionflags	@"SHF_NOTE_NV_CUINFO"
        /*0018*/ 	.short	0x0002
        /*001a*/ 	.short	0x0064
        /*001c*/ 	.short	0x0082
	.zero		2


//--------------------- .nv.info                  --------------------------
	.section	.nv.info,"",@"SHT_CUDA_INFO"
	.align	4


	//----- nvinfo : EIATTR_REGCOUNT
	.align		4
        /*0000*/ 	.byte	0x04, 0x2f
        /*0002*/ 	.short	(.L_19 - .L_18)
	.align		4
.L_18:
        /*0004*/ 	.word	index@(_ZN7cutlass13device_kernelINS_4gemm6kernel13GemmUniversalIN4cute5tupleIJiiiiEEENS1_10collective13CollectiveMmaINS1_35MainloopSm100TmaUmmaWarpSpecializedILi20ELi2ELi4ENS5_IJNS4_1CILi2EEENSA_ILi1EEESC_EEEEENS5_IJNSA_ILi256EEENSA_ILi64EEESG_EEENS_12float_e4m3_tENS5_IJlSC_lEEESI_SJ_NS4_8TiledMMAINS4_8MMA_AtomIJNS4_10MMA_TraitsINS4_25SM100_MMA_F8F6F4_2x1SM_SSEJSI_SI_fSF_SG_NS4_17integral_constantINS4_4UMMA5MajorELSQ_0EEESR_NSO_INSP_7ScaleInELSS_0EEEST_EEEEEENS4_6LayoutINS5_IJSC_SC_SC_EEENS5_IJNSA_ILi0EEESY_SY_EEEEENS5_IJNS4_10UnderscoreES11_S11_EEEEENS4_18SM100_TMA_2SM_LOADENS4_14ComposedLayoutINS4_7SwizzleILi2ELi4ELi3EEENS4_18smem_ptr_flag_bitsILi8EEENSW_INS5_IJNSA_ILi8EEESG_EEENS5_IJSG_SC_EEEEEEEvNS4_8identityES14_S1E_vS1F_EENS_8epilogue10collective18CollectiveEpilogueINS1H_23Sm100TmaWarpSpecializedILi1ELi1ELi64ELb0ELb0EEEJNS5_IJNSA_ILi128EEESG_SG_EEENS5_IJNSW_IS1M_SC_EENSW_ISG_SC_EEEEESI_SJ_SI_SJ_NS1H_6fusion15FusionCallbacksIS1L_NS1R_17LinearCombinationISI_fSI_fLNS_15FloatRoundStyleE2EEES1N_S1Q_JEEENS4_5SM1004TMEM4LOAD26SM100_TMEM_LOAD_32dp32b64xENS4_13SM90_TMA_LOADES1E_NS4_39AutoVectorizingCopyWithAssumedAlignmentILi128EEENS4_14SM90_TMA_STOREES1E_S23_S23_EEEvvEEEEvNT_6ParamsE)
        /*0008*/ 	.word	0x000000c2


	//----- nvinfo : EIATTR_FRAME_SIZE
	.align		4
.L_19:
        /*000c*/ 	.byte	0x04, 0x11
        /*000e*/ 	.short	(.L_21 - .L_20)
	.align		4
.L_20:
        /*0010*/ 	.word	index@($__internal_2_$__cuda_sm10x_tcgen05_guardrail_trap_unallocated_columns_being_dealloced)
        /*0014*/ 	.word	0x00000000


	//----- nvinfo : EIATTR_FRAME_SIZE
	.align		4
.L_21:
        /*0018*/ 	.byte	0x04, 0x11
        /*001a*/ 	.short	(.L_23 - .L_22)
	.align		4
.L_22:
        /*001c*/ 	.word	index@($__internal_1_$__cuda_sm10x_tcgen05_guardrail_trap_phase_invalid_during_alloc)
        /*0020*/ 	.word	0x00000000


	//----- nvinfo : EIATTR_FRAME_SIZE
	.align		4
.L_23:
        /*0024*/ 	.byte	0x04, 0x11
        /*0026*/ 	.short	(.L_25 - .L_24)
	.align		4
.L_24:
        /*0028*/ 	.word	index@($__internal_0_$__cuda_sm10x_tcgen05_guardrail_trap_col_being_dealloced_not_returned_by_alloc)
        /*002c*/ 	.word	0x00000000


	//----- nvinfo : EIATTR_FRAME_SIZE
	.align		4
.L_25:
        /*0030*/ 	.byte	0x04, 0x11
        /*0032*/ 	.short	(.L_27 - .L_26)
	.align		4
.L_26:
        /*0034*/ 	.word	index@(_ZN7cutlass13device_kernelINS_4gemm6kernel13GemmUniversalIN4cute5tupleIJiiiiEEENS1_10collective13CollectiveMmaINS1_35MainloopSm100TmaUmmaWarpSpecializedILi20ELi2ELi4ENS5_IJNS4_1CILi2EEENSA_ILi1EEESC_EEEEENS5_IJNSA_ILi256EEENSA_ILi64EEESG_EEENS_12float_e4m3_tENS5_IJlSC_lEEESI_SJ_NS4_8TiledMMAINS4_8MMA_AtomIJNS4_10MMA_TraitsINS4_25SM100_MMA_F8F6F4_2x1SM_SSEJSI_SI_fSF_SG_NS4_17integral_constantINS4_4UMMA5MajorELSQ_0EEESR_NSO_INSP_7ScaleInELSS_0EEEST_EEEEEENS4_6LayoutINS5_IJSC_SC_SC_EEENS5_IJNSA_ILi0EEESY_SY_EEEEENS5_IJNS4_10UnderscoreES11_S11_EEEEENS4_18SM100_TMA_2SM_LOADENS4_14ComposedLayoutINS4_7SwizzleILi2ELi4ELi3EEENS4_18smem_ptr_flag_bitsILi8EEENSW_INS5_IJNSA_ILi8EEESG_EEENS5_IJSG_SC_EEEEEEEvNS4_8identityES14_S1E_vS1F_EENS_8epilogue10collective18CollectiveEpilogueINS1H_23Sm100TmaWarpSpecializedILi1ELi1ELi64ELb0ELb0EEEJNS5_IJNSA_ILi128EEESG_SG_EEENS5_IJNSW_IS1M_SC_EENSW_ISG_SC_EEEEESI_SJ_SI_SJ_NS1H_6fusion15FusionCallbacksIS1L_NS1R_17LinearCombinationISI_fSI_fLNS_15FloatRoundStyleE2EEES1N_S1Q_JEEENS4_5SM1004TMEM4LOAD26SM100_TMEM_LOAD_32dp32b64xENS4_13SM90_TMA_LOADES1E_NS4_39AutoVectorizingCopyWithAssumedAlignmentILi128EEENS4_14SM90_TMA_STOREES1E_S23_S23_EEEvvEEEEvNT_6ParamsE)
        /*0038*/ 	.word	0x00000000


	//----- nvinfo : EIATTR_MIN_STACK_SIZE
	.align		4
.L_27:
        /*003c*/ 	.byte	0x04, 0x12
        /*003e*/ 	.short	(.L_29 - .L_28)
	.align		4
.L_28:
        /*0040*/ 	.word	index@(_ZN7cutlass13device_kernelINS_4gemm6kernel13GemmUniversalIN4cute5tupleIJiiiiEEENS1_10collective13CollectiveMmaINS1_35MainloopSm100TmaUmmaWarpSpecializedILi20ELi2ELi4ENS5_IJNS4_1CILi2EEENSA_ILi1EEESC_EEEEENS5_IJNSA_ILi256EEENSA_ILi64EEESG_EEENS_12float_e4m3_tENS5_IJlSC_lEEESI_SJ_NS4_8TiledMMAINS4_8MMA_AtomIJNS4_10MMA_TraitsINS4_25SM100_MMA_F8F6F4_2x1SM_SSEJSI_SI_fSF_SG_NS4_17integral_constantINS4_4UMMA5MajorELSQ_0EEESR_NSO_INSP_7ScaleInELSS_0EEEST_EEEEEENS4_6LayoutINS5_IJSC_SC_SC_EEENS5_IJNSA_ILi0EEESY_SY_EEEEENS5_IJNS4_10UnderscoreES11_S11_EEEEENS4_18SM100_TMA_2SM_LOADENS4_14ComposedLayoutINS4_7SwizzleILi2ELi4ELi3EEENS4_18smem_ptr_flag_bitsILi8EEENSW_INS5_IJNSA_ILi8EEESG_EEENS5_IJSG_SC_EEEEEEEvNS4_8identityES14_S1E_vS1F_EENS_8epilogue10collective18CollectiveEpilogueINS1H_23Sm100TmaWarpSpecializedILi1ELi1ELi64ELb0ELb0EEEJNS5_IJNSA_ILi128EEESG_SG_EEENS5_IJNSW_IS1M_SC_EENSW_ISG_SC_EEEEESI_SJ_SI_SJ_NS1H_6fusion15FusionCallbacksIS1L_NS1R_17LinearCombinationISI_fSI_fLNS_15FloatRoundStyleE2EEES1N_S1Q_JEEENS4_5SM1004TMEM4LOAD26SM100_TMEM_LOAD_32dp32b64xENS4_13SM90_TMA_LOADES1E_NS4_39AutoVectorizingCopyWithAssumedAlignmentILi128EEENS4_14SM90_TMA_STOREES1E_S23_S23_EEEvvEEEEvNT_6ParamsE)
        /*0044*/ 	.word	0x00000000
.L_29:


//--------------------- .nv.compat                --------------------------
	.section	.nv.compat,"",@"SHT_CUDA_COMPAT_INFO"
	.align	4
        /*0000*/ 	.byte	0x02, 0x09, 0x01, 0x00, 0x02, 0x02, 0x02, 0x00, 0x02, 0x05, 0x05, 0x00, 0x03, 0x07, 0x01, 0x01
        /*0010*/ 	.byte	0x02, 0x03, 0x01, 0x00, 0x02, 0x06, 0x01, 0x00, 0x04, 0x0b, 0x08, 0x00, 0x09, 0x00, 0x00, 0x00
        /*0020*/ 	.byte	0x00, 0x00, 0x00, 0x00


//--------------------- .nv.info._ZN7cutlass13device_kernelINS_4gemm6kernel13GemmUniversalIN4cute5tupleIJiiiiEEENS1_10collective13CollectiveMmaINS1_35MainloopSm100TmaUmmaWarpSpecializedILi20ELi2ELi4ENS5_IJNS4_1CILi2EEENSA_ILi1EEESC_EEEEENS5_IJNSA_ILi256EEENSA_ILi64EEESG_EEENS_12float_e4m3_tENS5_IJlSC_lEEESI_SJ_NS4_8TiledMMAINS4_8MMA_AtomIJNS4_10MMA_TraitsINS4_25SM100_MMA_F8F6F4_2x1SM_SSEJSI_SI_fSF_SG_NS4_17integral_constantINS4_4UMMA5MajorELSQ_0EEESR_NSO_INSP_7ScaleInELSS_0EEEST_EEEEEENS4_6LayoutINS5_IJSC_SC_SC_EEENS5_IJNSA_ILi0EEESY_SY_EEEEENS5_IJNS4_10UnderscoreES11_S11_EEEEENS4_18SM100_TMA_2SM_LOADENS4_14ComposedLayoutINS4_7SwizzleILi2ELi4ELi3EEENS4_18smem_ptr_flag_bitsILi8EEENSW_INS5_IJNSA_ILi8EEESG_EEENS5_IJSG_SC_EEEEEEEvNS4_8identityES14_S1E_vS1F_EENS_8epilogue10collective18CollectiveEpilogueINS1H_23Sm100TmaWarpSpecializedILi1ELi1ELi64ELb0ELb0EEEJNS5_IJNSA_ILi128EEESG_SG_EEENS5_IJNSW_IS1M_SC_EENSW_ISG_SC_EEEEESI_SJ_SI_SJ_NS1H_6fusion15FusionCallbacksIS1L_NS1R_17LinearCombinationISI_fSI_fLNS_15FloatRoundStyleE2EEES1N_S1Q_JEEENS4_5SM1004TMEM4LOAD26SM100_TMEM_LOAD_32dp32b64xENS4_13SM90_TMA_LOADES1E_NS4_39AutoVectorizingCopyWithAssumedAlignmentILi128EEENS4_14SM90_TMA_STOREES1E_S23_S23_EEEvvEEEEvNT_6ParamsE --------------------------
	.section	.nv.info._ZN7cutlass13device_kernelINS_4gemm6kernel13GemmUniversalIN4cute5tupleIJiiiiEEENS1_10collective13CollectiveMmaINS1_35MainloopSm100TmaUmmaWarpSpecializedILi20ELi2ELi4ENS5_IJNS4_1CILi2EEENSA_ILi1EEESC_EEEEENS5_IJNSA_ILi256EEENSA_ILi64EEESG_EEENS_12float_e4m3_tENS5_IJlSC_lEEESI_SJ_NS4_8TiledMMAINS4_8MMA_AtomIJNS4_10MMA_TraitsINS4_25SM100_MMA_F8F6F4_2x1SM_SSEJSI_SI_fSF_SG_NS4_17integral_constantINS4_4UMMA5MajorELSQ_0EEESR_NSO_INSP_7ScaleInELSS_0EEEST_EEEEEENS4_6LayoutINS5_IJSC_SC_SC_EEENS5_IJNSA_ILi0EEESY_SY_EEEEENS5_IJNS4_10UnderscoreES11_S11_EEEEENS4_18SM100_TMA_2SM_LOADENS4_14ComposedLayoutINS4_7SwizzleILi2ELi4ELi3EEENS4_18smem_ptr_flag_bitsILi8EEENSW_INS5_IJNSA_ILi8EEESG_EEENS5_IJSG_SC_EEEEEEEvNS4_8identityES14_S1E_vS1F_EENS_8epilogue10collective18CollectiveEpilogueINS1H_23Sm100TmaWarpSpecializedILi1ELi1ELi64ELb0ELb0EEEJNS5_IJNSA_ILi128EEESG_SG_EEENS5_IJNSW_IS1M_SC_EENSW_ISG_SC_EEEEESI_SJ_SI_SJ_NS1H_6fusion15FusionCallbacksIS1L_NS1R_17LinearCombinationISI_fSI_fLNS_15FloatRoundStyleE2EEES1N_S1Q_JEEENS4_5SM1004TMEM4LOAD26SM100_TMEM_LOAD_32dp32b64xENS4_13SM90_TMA_LOADES1E_NS4_39AutoVectorizingCopyWithAssumedAlignmentILi128EEENS4_14SM90_TMA_STOREES1E_S23_S23_EEEvvEEEEvNT_6ParamsE,"",@"SHT_CUDA_INFO"
	.sectionflags	@""
	.align	4


	//----- nvinfo : EIATTR_CUDA_API_VERSION
	.align		4
        /*0000*/ 	.byte	0x04, 0x37
        /*0002*/ 	.short	(.L_31 - .L_30)
.L_30:
        /*0004*/ 	.word	0x00000082


	//----- nvinfo : EIATTR_KPARAM_INFO
	.align		4
.L_31:
        /*0008*/ 	.byte	0x04, 0x17
        /*000a*/ 	.short	(.L_33 - .L_32)
.L_32:
        /*000c*/ 	.word	0x00000000
        /*0010*/ 	.short	0x0000
        /*0012*/ 	.short	0x0000
        /*0014*/ 	.byte	0x00, 0xf0, 0x01, 0x20


	//----- nvinfo : EIATTR_AT_ENTRY_FRAGMENTS
	.align		4
.L_33:
        /*0018*/ 	.byte	0x04, 0x4f
        /*001a*/ 	.short	(.L_35 - .L_34)


	//   ....[0]....
.L_34:
        /*001c*/ 	.word	0x00000007


	//----- nvinfo : EIATTR_RESERVED_SMEM_USED
	.align		4
.L_35:
        /*0020*/ 	.byte	0x01, 0x41
	.zero		2


	//----- nvinfo : EIATTR_SPARSE_MMA_MASK
	.align		4
        /*0024*/ 	.byte	0x03, 0x50
        /*0026*/ 	.short	0x0000


	//----- nvinfo : EIATTR_TCGEN05_2CTA_USED
	.align		4
        /*0028*/ 	.byte	0x01, 0x52
	.zero		2


	//----- nvinfo : EIATTR_MAXREG_COUNT
	.align		4
        /*002c*/ 	.byte	0x03, 0x1b
        /*002e*/ 	.short	0x00ff


	//----- nvinfo : EIATTR_NUM_BARRIERS
	.align		4
        /*0030*/ 	.byte	0x02, 0x4c
        /*0032*/ 	.byte	0x07
	.zero		1


	//----- nvinfo : EIATTR_EXTERNS
	.align		4
        /*0034*/ 	.byte	0x04, 0x0f
        /*0036*/ 	.short	(.L_37 - .L_36)


	//   ....[0]....
	.align		4
.L_36:
        /*0038*/ 	.word	index@(__assertfail)


	//----- nvinfo : EIATTR_MERCURY_ISA_VERSION
	.align		4
.L_37:
        /*003c*/ 	.byte	0x03, 0x5f
        /*003e*/ 	.short	0x0101


	//----- nvinfo : EIATTR_INT_WARP_WIDE_INSTR_OFFSETS
	.align		4
        /*0040*/ 	.byte	0x04, 0x31
        /*0042*/ 	.short	(.L_39 - .L_38)


	//   ....[0]....
.L_38:
        /*0044*/ 	.word	0x00000ee0


	//   ....[1]....
        /*0048*/ 	.word	0x00000f80


	//   ....[2]....
        /*004c*/ 	.word	0x000022e0


	//   ....[3]....
        /*0050*/ 	.word	0x000049e0


	//   ....[4]....
        /*0054*/ 	.word	0x00004a00


	//   ....[5]....
        /*0058*/ 	.word	0x00004a30


	//   ....[6]....
        /*005c*/ 	.word	0x00005440


	//   ....[7]....
        /*0060*/ 	.word	0x00005560


	//----- nvinfo : EIATTR_COOP_GROUP_MASK_REGIDS
	.align		4
.L_39:
        /*0064*/ 	.byte	0x04, 0x29
        /*0066*/ 	.short	(.L_41 - .L_40)


	//   ....[0]....
.L_40:
        /*0068*/ 	.word	0xffffffff


	//   ....[1]....
        /*006c*/ 	.word	0xffffffff


	//   ....[2]....
        /*0070*/ 	.word	0xffffffff


	//   ....[3]....
        /*0074*/ 	.word	0xffffffff


	//   ....[4]....
        /*0078*/ 	.word	0xffffffff


	//   ....[5]....
        /*007c*/ 	.word	0xffffffff


	//   ....[6]....
        /*0080*/ 	.word	0xffffffff


	//   ....[7]....
        /*0084*/ 	.word	0xffffffff


	//   ....[8]....
        /*0088*/ 	.word	0xffffffff


	//   ....[9]....
        /*008c*/ 	.word	0xffffffff


	//   ....[10]....
        /*0090*/ 	.word	0xffffffff


	//   ....[11]....
        /*0094*/ 	.word	0xffffffff


	//   ....[12]....
        /*0098*/ 	.word	0xffffffff


	//   ....[13]....
        /*009c*/ 	.word	0xffffffff


	//----- nvinfo : EIATTR_COOP_GROUP_INSTR_OFFSETS
	.align		4
.L_41:
        /*00a0*/ 	.byte	0x04, 0x28
        /*00a2*/ 	.short	(.L_43 - .L_42)


	//   ....[0]....
.L_42:
        /*00a4*/ 	.word	0x000000c0


	//   ....[1]....
        /*00a8*/ 	.word	0x00000500


	//   ....[2]....
        /*00ac*/ 	.word	0x000008b0


	//   ....[3]....
        /*00b0*/ 	.word	0x000009e0


	//   ....[4]....
        /*00b4*/ 	.word	0x00000ad0


	//   ....[5]....
        /*00b8*/ 	.word	0x00000c30


	//   ....[6]....
        /*00bc*/ 	.word	0x00000dc0


	//   ....[7]....
        /*00c0*/ 	.word	0x00001000


	//   ....[8]....
        /*00c4*/ 	.word	0x000021c0


	//   ....[9]....
        /*00c8*/ 	.word	0x000038a0


	//   ....[10]....
        /*00cc*/ 	.word	0x00003d70


	//   ....[11]....
        /*00d0*/ 	.word	0x00003da0


	//   ....[12]....
        /*00d4*/ 	.word	0x000048e0


	//   ....[13]....
        /*00d8*/ 	.word	0x00004af0


	//----- nvinfo : EIATTR_VRC_CTA_INIT_COUNT
	.align		4
.L_43:
        /*00dc*/ 	.byte	0x02, 0x4a
        /*00de*/ 	.byte	0x80
	.zero		1


	//----- nvinfo : EIATTR_SYSCALL_OFFSETS
	.align		4
        /*00e0*/ 	.byte	0x04, 0x46
        /*00e2*/ 	.short	(.L_45 - .L_44)


	//   ....[0]....
.L_44:
        /*00e4*/ 	.word	0x00005f20


	//   ....[1]....
        /*00e8*/ 	.word	0x00006060


	//   ....[2]....
        /*00ec*/ 	.word	0x00006800


	//----- nvinfo : EIATTR_MBARRIER_INSTR_OFFSETS
	.align		4
.L_45:
        /*00f0*/ 	.byte	0x04, 0x39
        /*00f2*/ 	.short	(.L_47 - .L_46)


	//   ....[0]....
.L_46:
        /*00f4*/ 	.word	0x00000610
        /*00f8*/ 	.word	0x000000ff
        /*00fc*/ 	.word	0x00000000
        /*0100*/ 	.short	0x0100
        /*0102*/ 	.byte	0x08
	.zero		1


	//   ....[1]....
        /*0104*/ 	.word	0x00000620
        /*0108*/ 	.word	0x000000ff
        /*010c*/ 	.word	0x000000a0
        /*0110*/ 	.short	0x0100
        /*0112*/ 	.byte	0x08
	.zero		1


	//   ....[2]....
        /*0114*/ 	.word	0x00000630
        /*0118*/ 	.word	0x000000ff
        /*011c*/ 	.word	0x00000008
        /*0120*/ 	.short	0x0100
        /*0122*/ 	.byte	0x08
	.zero		1


	//   ....[3]....
        /*0124*/ 	.word	0x00000640
        /*0128*/ 	.word	0x000000ff
        /*012c*/ 	.word	0x000000a8
        /*0130*/ 	.short	0x0100
        /*0132*/ 	.byte	0x08
	.zero		1


	//   ....[4]....
        /*0134*/ 	.word	0x00000650
        /*0138*/ 	.word	0x000000ff
        /*013c*/ 	.word	0x00000010
        /*0140*/ 	.short	0x0100
        /*0142*/ 	.byte	0x08
	.zero		1


	//   ....[5]....
        /*0144*/ 	.word	0x00000660
        /*0148*/ 	.word	0x000000ff
        /*014c*/ 	.word	0x000000b0
        /*0150*/ 	.short	0x0100
        /*0152*/ 	.byte	0x08
	.zero		1


	//   ....[6]....
        /*0154*/ 	.word	0x00000670
        /*0158*/ 	.word	0x000000ff
        /*015c*/ 	.word	0x00000018
        /*0160*/ 	.short	0x0100
        /*0162*/ 	.byte	0x08
	.zero		1


	//   ....[7]....
        /*0164*/ 	.word	0x00000680
        /*0168*/ 	.word	0x000000ff
        /*016c*/ 	.word	0x000000b8
        /*0170*/ 	.short	0x0100
        /*0172*/ 	.byte	0x08
	.zero		1


	//   ....[8]....
        /*0174*/ 	.word	0x00000690
        /*0178*/ 	.word	0x000000ff
        /*017c*/ 	.word	0x00000020
        /*0180*/ 	.short	0x0100
        /*0182*/ 	.byte	0x08
	.zero		1


	//   ....[9]....
        /*0184*/ 	.word	0x000006a0
        /*0188*/ 	.word	0x000000ff
        /*018c*/ 	.word	0x000000c0
        /*0190*/ 	.short	0x0100
        /*0192*/ 	.byte	0x08
	.zero		1


	//   ....[10]....
        /*0194*/ 	.word	0x000006b0
        /*0198*/ 	.word	0x000000ff
        /*019c*/ 	.word	0x00000028
        /*01a0*/ 	.short	0x0100
        /*01a2*/ 	.byte	0x08
	.zero		1


	//   ....[11]....
        /*01a4*/ 	.word	0x000006c0
        /*01a8*/ 	.word	0x000000ff
        /*01ac*/ 	.word	0x000000c8
        /*01b0*/ 	.short	0x0100
        /*01b2*/ 	.byte	0x08
	.zero		1


	//   ....[12]....
        /*01b4*/ 	.word	0x000006d0
        /*01b8*/ 	.word	0x000000ff
        /*01bc*/ 	.word	0x00000030
        /*01c0*/ 	.short	0x0100
        /*01c2*/ 	.byte	0x08
	.zero		1


	//   ....[13]....
        /*01c4*/ 	.word	0x000006e0
        /*01c8*/ 	.word	0x000000ff
        /*01cc*/ 	.word	0x000000d0
        /*01d0*/ 	.short	0x0100
        /*01d2*/ 	.byte	0x08
	.zero		1


	//   ....[14]....
        /*01d4*/ 	.word	0x000006f0
        /*01d8*/ 	.word	0x000000ff
        /*01dc*/ 	.word	0x00000038
        /*01e0*/ 	.short	0x0100
        /*01e2*/ 	.byte	0x08
	.zero		1


	//   ....[15]....
        /*01e4*/ 	.word	0x00000700
        /*01e8*/ 	.word	0x000000ff
        /*01ec*/ 	.word	0x000000d8
        /*01f0*/ 	.short	0x0100
        /*01f2*/ 	.byte	0x08
	.zero		1


	//   ....[16]....
        /*01f4*/ 	.word	0x00000710
        /*01f8*/ 	.word	0x000000ff
        /*01fc*/ 	.word	0x00000040
        /*0200*/ 	.short	0x0100
        /*0202*/ 	.byte	0x08
	.zero		1


	//   ....[17]....
        /*0204*/ 	.word	0x00000720
        /*0208*/ 	.word	0x000000ff
        /*020c*/ 	.word	0x000000e0
        /*0210*/ 	.short	0x0100
        /*0212*/ 	.byte	0x08
	.zero		1


	//   ....[18]....
        /*0214*/ 	.word	0x00000730
        /*0218*/ 	.word	0x000000ff
        /*021c*/ 	.word	0x00000048
        /*0220*/ 	.short	0x0100
        /*0222*/ 	.byte	0x08
	.zero		1


	//   ....[19]....
        /*0224*/ 	.word	0x00000740
        /*0228*/ 	.word	0x000000ff
        /*022c*/ 	.word	0x000000e8
        /*0230*/ 	.short	0x0100
        /*0232*/ 	.byte	0x08
	.zero		1


	//   ....[20]....
        /*0234*/ 	.word	0x00000750
        /*0238*/ 	.word	0x000000ff
        /*023c*/ 	.word	0x00000050
        /*0240*/ 	.short	0x0100
        /*0242*/ 	.byte	0x08
	.zero		1


	//   ....[21]....
        /*0244*/ 	.word	0x00000760
        /*0248*/ 	.word	0x000000ff
        /*024c*/ 	.word	0x000000f0
        /*0250*/ 	.short	0x0100
        /*0252*/ 	.byte	0x08
	.zero		1


	//   ....[22]....
        /*0254*/ 	.word	0x00000770
        /*0258*/ 	.word	0x000000ff
        /*025c*/ 	.word	0x00000058
        /*0260*/ 	.short	0x0100
        /*0262*/ 	.byte	0x08
	.zero		1


	//   ....[23]....
        /*0264*/ 	.word	0x00000780
        /*0268*/ 	.word	0x000000ff
        /*026c*/ 	.word	0x000000f8
        /*0270*/ 	.short	0x0100
        /*0272*/ 	.byte	0x08
	.zero		1


	//   ....[24]....
        /*0274*/ 	.word	0x00000790
        /*0278*/ 	.word	0x000000ff
        /*027c*/ 	.word	0x00000060
        /*0280*/ 	.short	0x0100
        /*0282*/ 	.byte	0x08
	.zero		1


	//   ....[25]....
        /*0284*/ 	.word	0x000007a0
        /*0288*/ 	.word	0x000000ff
        /*028c*/ 	.word	0x00000100
        /*0290*/ 	.short	0x0100
        /*0292*/ 	.byte	0x08
	.zero		1


	//   ....[26]....
        /*0294*/ 	.word	0x000007b0
        /*0298*/ 	.word	0x000000ff
        /*029c*/ 	.word	0x00000068
        /*02a0*/ 	.short	0x0100
        /*02a2*/ 	.byte	0x08
	.zero		1


	//   ....[27]....
        /*02a4*/ 	.word	0x000007c0
        /*02a8*/ 	.word	0x000000ff
        /*02ac*/ 	.word	0x00000108
        /*02b0*/ 	.short	0x0100
        /*02b2*/ 	.byte	0x08
	.zero		1


	//   ....[28]....
        /*02b4*/ 	.word	0x000007d0
        /*02b8*/ 	.word	0x000000ff
        /*02bc*/ 	.word	0x00000070
        /*02c0*/ 	.short	0x0100
        /*02c2*/ 	.byte	0x08
	.zero		1


	//   ....[29]....
        /*02c4*/ 	.word	0x000007e0
        /*02c8*/ 	.word	0x000000ff
        /*02cc*/ 	.word	0x00000110
        /*02d0*/ 	.short	0x0100
        /*02d2*/ 	.byte	0x08
	.zero		1


	//   ....[30]....
        /*02d4*/ 	.word	0x000007f0
        /*02d8*/ 	.word	0x000000ff
        /*02dc*/ 	.word	0x00000078
        /*02e0*/ 	.short	0x0100
        /*02e2*/ 	.byte	0x08
	.zero		1


	//   ....[31]....
        /*02e4*/ 	.word	0x00000800
        /*02e8*/ 	.word	0x000000ff
        /*02ec*/ 	.word	0x00000118
        /*02f0*/ 	.short	0x0100
        /*02f2*/ 	.byte	0x08
	.zero		1


	//   ....[32]....
        /*02f4*/ 	.word	0x00000810
        /*02f8*/ 	.word	0x000000ff
        /*02fc*/ 	.word	0x00000080
        /*0300*/ 	.short	0x0100
        /*0302*/ 	.byte	0x08
	.zero		1


	//   ....[33]....
        /*0304*/ 	.word	0x00000820
        /*0308*/ 	.word	0x000000ff
        /*030c*/ 	.word	0x00000120
        /*0310*/ 	.short	0x0100
        /*0312*/ 	.byte	0x08
	.zero		1


	//   ....[34]....
        /*0314*/ 	.word	0x00000830
        /*0318*/ 	.word	0x000000ff
        /*031c*/ 	.word	0x00000088
        /*0320*/ 	.short	0x0100
        /*0322*/ 	.byte	0x08
	.zero		1


	//   ....[35]....
        /*0324*/ 	.word	0x00000840
        /*0328*/ 	.word	0x000000ff
        /*032c*/ 	.word	0x00000128
        /*0330*/ 	.short	0x0100
        /*0332*/ 	.byte	0x08
	.zero		1


	//   ....[36]....
        /*0334*/ 	.word	0x00000850
        /*0338*/ 	.word	0x000000ff
        /*033c*/ 	.word	0x00000090
        /*0340*/ 	.short	0x0100
        /*0342*/ 	.byte	0x08
	.zero		1


	//   ....[37]....
        /*0344*/ 	.word	0x00000860
        /*0348*/ 	.word	0x000000ff
        /*034c*/ 	.word	0x00000130
        /*0350*/ 	.short	0x0100
        /*0352*/ 	.byte	0x08
	.zero		1


	//   ....[38]....
        /*0354*/ 	.word	0x00000870
        /*0358*/ 	.word	0x000000ff
        /*035c*/ 	.word	0x00000098
        /*0360*/ 	.short	0x0100
        /*0362*/ 	.byte	0x08
	.zero		1


	//   ....[39]....
        /*0364*/ 	.word	0x00000880
        /*0368*/ 	.word	0x000000ff
        /*036c*/ 	.word	0x00000138
        /*0370*/ 	.short	0x0100
        /*0372*/ 	.byte	0x08
	.zero		1


	//   ....[40]....
        /*0374*/ 	.word	0x000009b0
        /*0378*/ 	.word	0x000000ff
        /*037c*/ 	.word	0x00000140
        /*0380*/ 	.short	0x0100
        /*0382*/ 	.byte	0x09
	.zero		1


	//   ....[41]....
        /*0384*/ 	.word	0x000009c0
        /*0388*/ 	.word	0x000000ff
        /*038c*/ 	.word	0x00000148
        /*0390*/ 	.short	0x0100
        /*0392*/ 	.byte	0x09
	.zero		1


	//   ....[42]....
        /*0394*/ 	.word	0x00000aa0
        /*0398*/ 	.word	0x000000ff
        /*039c*/ 	.word	0x00000150
        /*03a0*/ 	.short	0x0100
        /*03a2*/ 	.byte	0x08
	.zero		1


	//   ....[43]....
        /*03a4*/ 	.word	0x00000ab0
        /*03a8*/ 	.word	0x000000ff
        /*03ac*/ 	.word	0x00000158
        /*03b0*/ 	.short	0x0100
        /*03b2*/ 	.byte	0x08
	.zero		1


	//   ....[44]....
        /*03b4*/ 	.word	0x00000be0
        /*03b8*/ 	.word	0x000000ff
        /*03bc*/ 	.word	0x00000160
        /*03c0*/ 	.short	0x0100
        /*03c2*/ 	.byte	0x08
	.zero		1


	//   ....[45]....
        /*03c4*/ 	.word	0x00000bf0
        /*03c8*/ 	.word	0x000000ff
        /*03cc*/ 	.word	0x00000170
        /*03d0*/ 	.short	0x0100
        /*03d2*/ 	.byte	0x08
	.zero		1


	//   ....[46]....
        /*03d4*/ 	.word	0x00000c00
        /*03d8*/ 	.word	0x000000ff
        /*03dc*/ 	.word	0x00000168
        /*03e0*/ 	.short	0x0100
        /*03e2*/ 	.byte	0x08
	.zero		1


	//   ....[47]....
        /*03e4*/ 	.word	0x00000c10
        /*03e8*/ 	.word	0x000000ff
        /*03ec*/ 	.word	0x00000178
        /*03f0*/ 	.short	0x0100
        /*03f2*/ 	.byte	0x08
	.zero		1


	//   ....[48]....
        /*03f4*/ 	.word	0x00000d30
        /*03f8*/ 	.word	0x000000ff
        /*03fc*/ 	.word	0x00000180
        /*0400*/ 	.short	0x0100
        /*0402*/ 	.byte	0x09
	.zero		1


	//   ....[49]....
        /*0404*/ 	.word	0x00000d40
        /*0408*/ 	.word	0x000000ff
        /*040c*/ 	.word	0x000001a0
        /*0410*/ 	.short	0x0100
        /*0412*/ 	.byte	0x09
	.zero		1


	//   ....[50]....
        /*0414*/ 	.word	0x00000d50
        /*0418*/ 	.word	0x000000ff
        /*041c*/ 	.word	0x00000188
        /*0420*/ 	.short	0x0100
        /*0422*/ 	.byte	0x09
	.zero		1


	//   ....[51]....
        /*0424*/ 	.word	0x00000d60
        /*0428*/ 	.word	0x000000ff
        /*042c*/ 	.word	0x000001a8
        /*0430*/ 	.short	0x0100
        /*0432*/ 	.byte	0x09
	.zero		1


	//   ....[52]....
        /*0434*/ 	.word	0x00000d70
        /*0438*/ 	.word	0x000000ff
        /*043c*/ 	.word	0x00000190
        /*0440*/ 	.short	0x0100
        /*0442*/ 	.byte	0x09
	.zero		1


	//   ....[53]....
        /*0444*/ 	.word	0x00000d80
        /*0448*/ 	.word	0x000000ff
        /*044c*/ 	.word	0x000001b0
        /*0450*/ 	.short	0x0100
        /*0452*/ 	.byte	0x09
	.zero		1


	//   ....[54]....
        /*0454*/ 	.word	0x00000d90
        /*0458*/ 	.word	0x000000ff
        /*045c*/ 	.word	0x00000198
        /*0460*/ 	.short	0x0100
        /*0462*/ 	.byte	0x09
	.zero		1


	//   ....[55]....
        /*0464*/ 	.word	0x00000da0
        /*0468*/ 	.word	0x000000ff
        /*046c*/ 	.word	0x000001b8
        /*0470*/ 	.short	0x0100
        /*0472*/ 	.byte	0x09
	.zero		1


	//   ....[56]....
        /*0474*/ 	.word	0x00000e90
        /*0478*/ 	.word	0x000000ff
        /*047c*/ 	.word	0x000001c0
        /*0480*/ 	.short	0x0100
        /*0482*/ 	.byte	0x08
	.zero		1


	//   ....[57]....
        /*0484*/ 	.word	0x00000ea0
        /*0488*/ 	.word	0x000000ff
        /*048c*/ 	.word	0x000001d0
        /*0490*/ 	.short	0x0100
        /*0492*/ 	.byte	0x08
	.zero		1


	//   ....[58]....
        /*0494*/ 	.word	0x00000eb0
        /*0498*/ 	.word	0x000000ff
        /*049c*/ 	.word	0x000001c8
        /*04a0*/ 	.short	0x0100
        /*04a2*/ 	.byte	0x08
	.zero		1


	//   ....[59]....
        /*04a4*/ 	.word	0x00000ec0
        /*04a8*/ 	.word	0x000000ff
        /*04ac*/ 	.word	0x000001d8
        /*04b0*/ 	.short	0x0100
        /*04b2*/ 	.byte	0x08
	.zero		1


	//   ....[60]....
        /*04b4*/ 	.word	0x00000fb0
        /*04b8*/ 	.word	0x000000ff
        /*04bc*/ 	.word	0x000001e0
        /*04c0*/ 	.short	0x0100
        /*04c2*/ 	.byte	0x06
	.zero		1


	//   ....[61]....
        /*04c4*/ 	.word	0x000019c0
        /*04c8*/ 	.word	0x00000003
        /*04cc*/ 	.word	0x000001d0
        /*04d0*/ 	.short	0x010a
        /*04d2*/ 	.byte	0xff
	.zero		1


	//   ....[62]....
        /*04d4*/ 	.word	0x000019f0
        /*04d8*/ 	.word	0x00000003
        /*04dc*/ 	.word	0x000001c0
        /*04e0*/ 	.short	0x0101
        /*04e2*/ 	.byte	0xff
	.zero		1


	//   ....[63]....
        /*04e4*/ 	.word	0x00001af0
        /*04e8*/ 	.word	0x000000ff
        /*04ec*/ 	.word	0x000000a0
        /*04f0*/ 	.short	0x010a
        /*04f2*/ 	.byte	0x08
	.zero		1


	//   ....[64]....
        /*04f4*/ 	.word	0x00001bc0
        /*04f8*/ 	.word	0x000000ff
        /*04fc*/ 	.word	0x000000a0
        /*0500*/ 	.short	0x010a
        /*0502*/ 	.byte	0x21
	.zero		1


	//   ....[65]....
        /*0504*/ 	.word	0x00001d70
        /*0508*/ 	.word	0x000000ff
        /*050c*/ 	.word	0x000000a0
        /*0510*/ 	.short	0x010a
        /*0512*/ 	.byte	0x08
	.zero		1


	//   ....[66]....
        /*0514*/ 	.word	0x00001e70
        /*0518*/ 	.word	0x000000ff
        /*051c*/ 	.word	0x00000158
        /*0520*/ 	.short	0x0101
        /*0522*/ 	.byte	0x04
	.zero		1


	//   ....[67]....
        /*0524*/ 	.word	0x00001e90
        /*0528*/ 	.word	0x000000ff
        /*052c*/ 	.word	0x000000a0
        /*0530*/ 	.short	0x010a
        /*0532*/ 	.byte	0x08
	.zero		1


	//   ....[68]....
        /*0534*/ 	.word	0x00001f10
        /*0538*/ 	.word	0x000000ff
        /*053c*/ 	.word	0x000000a0
        /*0540*/ 	.short	0x010a
        /*0542*/ 	.byte	0x11
	.zero		1


	//   ....[69]....
        /*0544*/ 	.word	0x000020a0
        /*0548*/ 	.word	0x000000ff
        /*054c*/ 	.word	0x000000a0
        /*0550*/ 	.short	0x010a
        /*0552*/ 	.byte	0x08
	.zero		1


	//   ....[70]....
        /*0554*/ 	.word	0x000021f0
        /*0558*/ 	.word	0x00000002
        /*055c*/ 	.word	0x00000160
        /*0560*/ 	.short	0x010a
        /*0562*/ 	.byte	0xff
	.zero		1


	//   ....[71]....
        /*0564*/ 	.word	0x000022b0
        /*0568*/ 	.word	0x00000002
        /*056c*/ 	.word	0x00000000
        /*0570*/ 	.short	0x0101
        /*0572*/ 	.byte	0xff
	.zero		1


	//   ....[72]....
        /*0574*/ 	.word	0x00002810
        /*0578*/ 	.word	0x000000ff
        /*057c*/ 	.word	0x00000000
        /*0580*/ 	.short	0x010a
        /*0582*/ 	.byte	0x05
	.zero		1


	//   ....[73]....
        /*0584*/ 	.word	0x000028a0
        /*0588*/ 	.word	0x000000ff
        /*058c*/ 	.word	0x00000000
        /*0590*/ 	.short	0x010a
        /*0592*/ 	.byte	0x05
	.zero		1


	//   ....[74]....
        /*0594*/ 	.word	0x00002930
        /*0598*/ 	.word	0x000000ff
        /*059c*/ 	.word	0x00000000
        /*05a0*/ 	.short	0x010a
        /*05a2*/ 	.byte	0x05
	.zero		1


	//   ....[75]....
        /*05a4*/ 	.word	0x000029c0
        /*05a8*/ 	.word	0x000000ff
        /*05ac*/ 	.word	0x00000000
        /*05b0*/ 	.short	0x010a
        /*05b2*/ 	.byte	0x05
	.zero		1


	//   ....[76]....
        /*05b4*/ 	.word	0x00002a50
        /*05b8*/ 	.word	0x000000ff
        /*05bc*/ 	.word	0x00000000
        /*05c0*/ 	.short	0x010a
        /*05c2*/ 	.byte	0x05
	.zero		1


	//   ....[77]....
        /*05c4*/ 	.word	0x00002ae0
        /*05c8*/ 	.word	0x000000ff
        /*05cc*/ 	.word	0x00000000
        /*05d0*/ 	.short	0x010a
        /*05d2*/ 	.byte	0x05
	.zero		1


	//   ....[78]....
        /*05d4*/ 	.word	0x00002b70
        /*05d8*/ 	.word	0x000000ff
        /*05dc*/ 	.word	0x00000000
        /*05e0*/ 	.short	0x010a
        /*05e2*/ 	.byte	0x05
	.zero		1


	//   ....[79]....
        /*05e4*/ 	.word	0x00002c00
        /*05e8*/ 	.word	0x000000ff
        /*05ec*/ 	.word	0x00000000
        /*05f0*/ 	.short	0x010a
        /*05f2*/ 	.byte	0x05
	.zero		1


	//   ....[80]....
        /*05f4*/ 	.word	0x00002c90
        /*05f8*/ 	.word	0x000000ff
        /*05fc*/ 	.word	0x00000000
        /*0600*/ 	.short	0x010a
        /*0602*/ 	.byte	0x05
	.zero		1


	//   ....[81]....
        /*0604*/ 	.word	0x00002d20
        /*0608*/ 	.word	0x000000ff
        /*060c*/ 	.word	0x00000000
        /*0610*/ 	.short	0x010a
        /*0612*/ 	.byte	0x05
	.zero		1


	//   ....[82]....
        /*0614*/ 	.word	0x00002db0
        /*0618*/ 	.word	0x000000ff
        /*061c*/ 	.word	0x00000000
        /*0620*/ 	.short	0x010a
        /*0622*/ 	.byte	0x05
	.zero		1


	//   ....[83]....
        /*0624*/ 	.word	0x00002e40
        /*0628*/ 	.word	0x000000ff
        /*062c*/ 	.word	0x00000000
        /*0630*/ 	.short	0x010a
        /*0632*/ 	.byte	0x05
	.zero		1


	//   ....[84]....
        /*0634*/ 	.word	0x00002ed0
        /*0638*/ 	.word	0x000000ff
        /*063c*/ 	.word	0x00000000
        /*0640*/ 	.short	0x010a
        /*0642*/ 	.byte	0x05
	.zero		1


	//   ....[85]....
        /*0644*/ 	.word	0x00002f60
        /*0648*/ 	.word	0x000000ff
        /*064c*/ 	.word	0x00000000
        /*0650*/ 	.short	0x010a
        /*0652*/ 	.byte	0x05
	.zero		1


	//   ....[86]....
        /*0654*/ 	.word	0x00002ff0
        /*0658*/ 	.word	0x000000ff
        /*065c*/ 	.word	0x00000000
        /*0660*/ 	.short	0x010a
        /*0662*/ 	.byte	0x05
	.zero		1


	//   ....[87]....
        /*0664*/ 	.word	0x00003080
        /*0668*/ 	.word	0x000000ff
        /*066c*/ 	.word	0x00000000
        /*0670*/ 	.short	0x010a
        /*0672*/ 	.byte	0x05
	.zero		1


	//   ....[88]....
        /*0674*/ 	.word	0x00003110
        /*0678*/ 	.word	0x000000ff
        /*067c*/ 	.word	0x00000000
        /*0680*/ 	.short	0x010a
        /*0682*/ 	.byte	0x05
	.zero		1


	//   ....[89]....
        /*0684*/ 	.word	0x000031a0
        /*0688*/ 	.word	0x000000ff
        /*068c*/ 	.word	0x00000000
        /*0690*/ 	.short	0x010a
        /*0692*/ 	.byte	0x05
	.zero		1


	//   ....[90]....
        /*0694*/ 	.word	0x00003230
        /*0698*/ 	.word	0x000000ff
        /*069c*/ 	.word	0x00000000
        /*06a0*/ 	.short	0x010a
        /*06a2*/ 	.byte	0x05
	.zero		1


	//   ....[91]....
        /*06a4*/ 	.word	0x000032d0
        /*06a8*/ 	.word	0x00000000
        /*06ac*/ 	.word	0x00000000
        /*06b0*/ 	.short	0x010a
        /*06b2*/ 	.byte	0xff
	.zero		1


	//   ....[92]....
        /*06b4*/ 	.word	0x00003400
        /*06b8*/ 	.word	0x00000000
        /*06bc*/ 	.word	0x000001c0
        /*06c0*/ 	.short	0x010a
        /*06c2*/ 	.byte	0xff
	.zero		1


	//   ....[93]....
        /*06c4*/ 	.word	0x00003470
        /*06c8*/ 	.word	0x00000004
        /*06cc*/ 	.word	0x00000000
        /*06d0*/ 	.short	0x0101
        /*06d2*/ 	.byte	0xff
	.zero		1


	//   ....[94]....
        /*06d4*/ 	.word	0x00003490
        /*06d8*/ 	.word	0x000000ff
        /*06dc*/ 	.word	0x00000170
        /*06e0*/ 	.short	0x010a
        /*06e2*/ 	.byte	0x05
	.zero		1


	//   ....[95]....
        /*06e4*/ 	.word	0x000035b0
        /*06e8*/ 	.word	0x00000000
        /*06ec*/ 	.word	0x00000160
        /*06f0*/ 	.short	0x010a
        /*06f2*/ 	.byte	0xff
	.zero		1


	//   ....[96]....
        /*06f4*/ 	.word	0x000036b0
        /*06f8*/ 	.word	0x00000000
        /*06fc*/ 	.word	0x00000000
        /*0700*/ 	.short	0x0101
        /*0702*/ 	.byte	0xff
	.zero		1


	//   ....[97]....
        /*0704*/ 	.word	0x00003740
        /*0708*/ 	.word	0x000000ff
        /*070c*/ 	.word	0x00000170
        /*0710*/ 	.short	0x0106
        /*0712*/ 	.byte	0x05
	.zero		1


	//   ....[98]....
        /*0714*/ 	.word	0x00003760
        /*0718*/ 	.word	0x000000ff
        /*071c*/ 	.word	0x00000170
        /*0720*/ 	.short	0x010a
        /*0722*/ 	.byte	0x05
	.zero		1


	//   ....[99]....
        /*0724*/ 	.word	0x000037f0
        /*0728*/ 	.word	0x000000ff
        /*072c*/ 	.word	0x00000170
        /*0730*/ 	.short	0x0106
        /*0732*/ 	.byte	0x04
	.zero		1


	//   ....[100]....
        /*0734*/ 	.word	0x00003830
        /*0738*/ 	.word	0x00000000
        /*073c*/ 	.word	0x00000170
        /*0740*/ 	.short	0x010a
        /*0742*/ 	.byte	0xff
	.zero		1


	//   ....[101]....
        /*0744*/ 	.word	0x00003a70
        /*0748*/ 	.word	0x000000ff
        /*074c*/ 	.word	0x00000008
        /*0750*/ 	.short	0x010a
        /*0752*/ 	.byte	0x06
	.zero		1


	//   ....[102]....
        /*0754*/ 	.word	0x00003a90
        /*0758*/ 	.word	0x000000ff
        /*075c*/ 	.word	0x00000008
        /*0760*/ 	.short	0x010a
        /*0762*/ 	.byte	0x06
	.zero		1


	//   ....[103]....
        /*0764*/ 	.word	0x00003c20
        /*0768*/ 	.word	0x000000ff
        /*076c*/ 	.word	0x00000008
        /*0770*/ 	.short	0x010a
        /*0772*/ 	.byte	0x06
	.zero		1


	//   ....[104]....
        /*0774*/ 	.word	0x00003c40
        /*0778*/ 	.word	0x000000ff
        /*077c*/ 	.word	0x00000008
        /*0780*/ 	.short	0x010a
        /*0782*/ 	.byte	0x06
	.zero		1


	//   ....[105]....
        /*0784*/ 	.word	0x00003d00
        /*0788*/ 	.word	0x000000ff
        /*078c*/ 	.word	0x00000000
        /*0790*/ 	.short	0x0101
        /*0792*/ 	.byte	0x07
	.zero		1


	//   ....[106]....
        /*0794*/ 	.word	0x00004000
        /*0798*/ 	.word	0x00000000
        /*079c*/ 	.word	0x00000160
        /*07a0*/ 	.short	0x010a
        /*07a2*/ 	.byte	0xff
	.zero		1


	//   ....[107]....
        /*07a4*/ 	.word	0x000040c0
        /*07a8*/ 	.word	0x00000000
        /*07ac*/ 	.word	0x00000000
        /*07b0*/ 	.short	0x0101
        /*07b2*/ 	.byte	0xff
	.zero		1


	//   ....[108]....
        /*07b4*/ 	.word	0x00004180
        /*07b8*/ 	.word	0x000000ff
        /*07bc*/ 	.word	0x00000000
        /*07c0*/ 	.short	0x010a
        /*07c2*/ 	.byte	0x06
	.zero		1


	//   ....[109]....
        /*07c4*/ 	.word	0x00004190
        /*07c8*/ 	.word	0x000000ff
        /*07cc*/ 	.word	0x000001a0
        /*07d0*/ 	.short	0x010a
        /*07d2*/ 	.byte	0x0a
	.zero		1


	//   ....[110]....
        /*07d4*/ 	.word	0x00004240
        /*07d8*/ 	.word	0x000000ff
        /*07dc*/ 	.word	0x00000000
        /*07e0*/ 	.short	0x010a
        /*07e2*/ 	.byte	0x09
	.zero		1


	//   ....[111]....
        /*07e4*/ 	.word	0x00004380
        /*07e8*/ 	.word	0x000000ff
        /*07ec*/ 	.word	0x00000000
        /*07f0*/ 	.short	0x010a
        /*07f2*/ 	.byte	0x06
	.zero		1


	//   ....[112]....
        /*07f4*/ 	.word	0x000045d0
        /*07f8*/ 	.word	0x000000ff
        /*07fc*/ 	.word	0x00000000
        /*0800*/ 	.short	0x010a
        /*0802*/ 	.byte	0x07
	.zero		1


	//   ....[113]....
        /*0804*/ 	.word	0x00004660
        /*0808*/ 	.word	0x000000ff
        /*080c*/ 	.word	0x00000000
        /*0810*/ 	.short	0x010a
        /*0812*/ 	.byte	0x07
	.zero		1


	//   ....[114]....
        /*0814*/ 	.word	0x000046f0
        /*0818*/ 	.word	0x000000ff
        /*081c*/ 	.word	0x00000000
        /*0820*/ 	.short	0x010a
        /*0822*/ 	.byte	0x07
	.zero		1


	//   ....[115]....
        /*0824*/ 	.word	0x00004790
        /*0828*/ 	.word	0x00000000
        /*082c*/ 	.word	0x00000000
        /*0830*/ 	.short	0x010a
        /*0832*/ 	.byte	0xff
	.zero		1


	//   ....[116]....
        /*0834*/ 	.word	0x000047d0
        /*0838*/ 	.word	0x00000000
        /*083c*/ 	.word	0x00000000
        /*0840*/ 	.short	0x010a
        /*0842*/ 	.byte	0xff
	.zero		1


	//   ....[117]....
        /*0844*/ 	.word	0x00004840
        /*0848*/ 	.word	0x000000ff
        /*084c*/ 	.word	0x00000000
        /*0850*/ 	.short	0x0101
        /*0852*/ 	.byte	0x05
	.zero		1


	//   ....[118]....
        /*0854*/ 	.word	0x00004880
        /*0858*/ 	.word	0x000000ff
        /*085c*/ 	.word	0x000001e0
        /*0860*/ 	.short	0x010a
        /*0862*/ 	.byte	0x08
	.zero		1


	//   ....[119]....
        /*0864*/ 	.word	0x000048d0
        /*0868*/ 	.word	0x000000ff
        /*086c*/ 	.word	0x00000000
        /*0870*/ 	.short	0x0101
        /*0872*/ 	.byte	0x05
	.zero		1


	//   ....[120]....
        /*0874*/ 	.word	0x00004ce0
        /*0878*/ 	.word	0x00000000
        /*087c*/ 	.word	0x00000160
        /*0880*/ 	.short	0x010a
        /*0882*/ 	.byte	0xff
	.zero		1


	//   ....[121]....
        /*0884*/ 	.word	0x00004dd0
        /*0888*/ 	.word	0x00000000
        /*088c*/ 	.word	0x00000000
        /*0890*/ 	.short	0x0101
        /*0892*/ 	.byte	0xff
	.zero		1


	//   ....[122]....
        /*0894*/ 	.word	0x000050f0
        /*0898*/ 	.word	0x000000ff
        /*089c*/ 	.word	0x00000158
        /*08a0*/ 	.short	0x010a
        /*08a2*/ 	.byte	0x06
	.zero		1


	//   ....[123]....
        /*08a4*/ 	.word	0x00005270
        /*08a8*/ 	.word	0x000000ff
        /*08ac*/ 	.word	0x00000148
        /*08b0*/ 	.short	0x010a
        /*08b2*/ 	.byte	0x06
	.zero		1


	//   ....[124]....
        /*08b4*/ 	.word	0x000055a0
        /*08b8*/ 	.word	0x000000ff
        /*08bc*/ 	.word	0x00000140
        /*08c0*/ 	.short	0x010b
        /*08c2*/ 	.byte	0x06
	.zero		1


	//   ....[125]....
        /*08c4*/ 	.word	0x000055c0
        /*08c8*/ 	.word	0x000000ff
        /*08cc*/ 	.word	0x00000000
        /*08d0*/ 	.short	0x0101
        /*08d2*/ 	.byte	0x25
	.zero		1


	//   ....[126]....
        /*08d4*/ 	.word	0x00005600
        /*08d8*/ 	.word	0x00000000
        /*08dc*/ 	.word	0x00000148
        /*08e0*/ 	.short	0x010a
        /*08e2*/ 	.byte	0xff
	.zero		1


	//   ....[127]....
        /*08e4*/ 	.word	0x00005930
        /*08e8*/ 	.word	0x00000000
        /*08ec*/ 	.word	0x00000160
        /*08f0*/ 	.short	0x010a
        /*08f2*/ 	.byte	0xff
	.zero		1


	//   ....[128]....
        /*08f4*/ 	.word	0x00005a40
        /*08f8*/ 	.word	0x00000000
        /*08fc*/ 	.word	0x00000000
        /*0900*/ 	.short	0x0101
        /*0902*/ 	.byte	0xff
	.zero		1


	//   ....[129]....
        /*0904*/ 	.word	0x000063e0
        /*0908*/ 	.word	0x000000ff
        /*090c*/ 	.word	0x00000140
        /*0910*/ 	.short	0x010a
        /*0912*/ 	.byte	0x2b
	.zero		1


	//   ....[130]....
        /*0914*/ 	.word	0x000063f0
        /*0918*/ 	.word	0x000000b5
        /*091c*/ 	.word	0x00000180
        /*0920*/ 	.short	0x010a
        /*0922*/ 	.byte	0xff
	.zero		1


	//   ....[131]....
        /*0924*/ 	.word	0x00006580
        /*0928*/ 	.word	0x000000ff
        /*092c*/ 	.word	0x00000140
        /*0930*/ 	.short	0x010a
        /*0932*/ 	.byte	0x2b
	.zero		1


	//   ....[132]....
        /*0934*/ 	.word	0x00006680
        /*0938*/ 	.word	0x000000ff
        /*093c*/ 	.word	0x00000000
        /*0940*/ 	.short	0x0101
        /*0942*/ 	.byte	0x04
	.zero		1


	//   ....[133]....
        /*0944*/ 	.word	0x000066e0
        /*0948*/ 	.word	0x000000b5
        /*094c*/ 	.word	0x00000180
        /*0950*/ 	.short	0x010a
        /*0952*/ 	.byte	0xff
	.zero		1


	//   ....[134]....
        /*0954*/ 	.word	0x00006980
        /*0958*/ 	.word	0x000000b5
        /*095c*/ 	.word	0x00000000
        /*0960*/ 	.short	0x0101
        /*0962*/ 	.byte	0xff
	.zero		1


	//   ....[135]....
        /*0964*/ 	.word	0x00007b40
        /*0968*/ 	.word	0x00000003
        /*096c*/ 	.word	0x000001d0
        /*0970*/ 	.short	0x010a
        /*0972*/ 	.byte	0xff
	.zero		1


	//   ....[136]....
        /*0974*/ 	.word	0x00007ba0
        /*0978*/ 	.word	0x00000002
        /*097c*/ 	.word	0x000000a0
        /*0980*/ 	.short	0x010a
        /*0982*/ 	.byte	0xff
	.zero		1


	//   ....[137]....
        /*0984*/ 	.word	0x00007c00
        /*0988*/ 	.word	0x00000002
        /*098c*/ 	.word	0x000000a0
        /*0990*/ 	.short	0x010a
        /*0992*/ 	.byte	0xff
	.zero		1


	//   ....[138]....
        /*0994*/ 	.word	0x00007c50
        /*0998*/ 	.word	0x00000002
        /*099c*/ 	.word	0x00000160
        /*09a0*/ 	.short	0x010a
        /*09a2*/ 	.byte	0xff
	.zero		1


	//   ....[139]....
        /*09a4*/ 	.word	0x00007cb0
        /*09a8*/ 	.word	0x00000000
        /*09ac*/ 	.word	0x00000000
        /*09b0*/ 	.short	0x010a
        /*09b2*/ 	.byte	0xff
	.zero		1


	//   ....[140]....
        /*09b4*/ 	.word	0x00007d10
        /*09b8*/ 	.word	0x00000000
        /*09bc*/ 	.word	0x00000000
        /*09c0*/ 	.short	0x010a
        /*09c2*/ 	.byte	0xff
	.zero		1


	//   ....[141]....
        /*09c4*/ 	.word	0x00007d70
        /*09c8*/ 	.word	0x00000000
        /*09cc*/ 	.word	0x00000000
        /*09d0*/ 	.short	0x010a
        /*09d2*/ 	.byte	0xff
	.zero		1


	//   ....[142]....
        /*09d4*/ 	.word	0x00007dd0
        /*09d8*/ 	.word	0x00000000
        /*09dc*/ 	.word	0x00000000
        /*09e0*/ 	.short	0x010a
        /*09e2*/ 	.byte	0xff
	.zero		1


	//   ....[143]....
        /*09e4*/ 	.word	0x00007e30
        /*09e8*/ 	.word	0x00000000
        /*09ec*/ 	.word	0x00000000
        /*09f0*/ 	.short	0x010a
        /*09f2*/ 	.byte	0xff
	.zero		1


	//   ....[144]....
        /*09f4*/ 	.word	0x00007e90
        /*09f8*/ 	.word	0x00000000
        /*09fc*/ 	.word	0x00000000
        /*0a00*/ 	.short	0x010a
        /*0a02*/ 	.byte	0xff
	.zero		1


	//   ....[145]....
        /*0a04*/ 	.word	0x00007ef0
        /*0a08*/ 	.word	0x00000000
        /*0a0c*/ 	.word	0x00000000
        /*0a10*/ 	.short	0x010a
        /*0a12*/ 	.byte	0xff
	.zero		1


	//   ....[146]....
        /*0a14*/ 	.word	0x00007f50
        /*0a18*/ 	.word	0x00000000
        /*0a1c*/ 	.word	0x00000000
        /*0a20*/ 	.short	0x010a
        /*0a22*/ 	.byte	0xff
	.zero		1


	//   ....[147]....
        /*0a24*/ 	.word	0x00007fb0
        /*0a28*/ 	.word	0x00000000
        /*0a2c*/ 	.word	0x00000000
        /*0a30*/ 	.short	0x010a
        /*0a32*/ 	.byte	0xff
	.zero		1


	//   ....[148]....
        /*0a34*/ 	.word	0x00008010
        /*0a38*/ 	.word	0x00000000
        /*0a3c*/ 	.word	0x00000000
        /*0a40*/ 	.short	0x010a
        /*0a42*/ 	.byte	0xff
	.zero		1


	//   ....[149]....
        /*0a44*/ 	.word	0x00008070
        /*0a48*/ 	.word	0x00000000
        /*0a4c*/ 	.word	0x00000000
        /*0a50*/ 	.short	0x010a
        /*0a52*/ 	.byte	0xff
	.zero		1


	//   ....[150]....
        /*0a54*/ 	.word	0x000080d0
        /*0a58*/ 	.word	0x00000000
        /*0a5c*/ 	.word	0x00000000
        /*0a60*/ 	.short	0x010a
        /*0a62*/ 	.byte	0xff
	.zero		1


	//   ....[151]....
        /*0a64*/ 	.word	0x00008130
        /*0a68*/ 	.word	0x00000000
        /*0a6c*/ 	.word	0x00000000
        /*0a70*/ 	.short	0x010a
        /*0a72*/ 	.byte	0xff
	.zero		1


	//   ....[152]....
        /*0a74*/ 	.word	0x00008190
        /*0a78*/ 	.word	0x00000000
        /*0a7c*/ 	.word	0x00000000
        /*0a80*/ 	.short	0x010a
        /*0a82*/ 	.byte	0xff
	.zero		1


	//   ....[153]....
        /*0a84*/ 	.word	0x000081f0
        /*0a88*/ 	.word	0x00000000
        /*0a8c*/ 	.word	0x00000000
        /*0a90*/ 	.short	0x010a
        /*0a92*/ 	.byte	0xff
	.zero		1


	//   ....[154]....
        /*0a94*/ 	.word	0x00008250
        /*0a98*/ 	.word	0x00000000
        /*0a9c*/ 	.word	0x00000000
        /*0aa0*/ 	.short	0x010a
        /*0aa2*/ 	.byte	0xff
	.zero		1


	//   ....[155]....
        /*0aa4*/ 	.word	0x000082b0
        /*0aa8*/ 	.word	0x00000000
        /*0aac*/ 	.word	0x00000000
        /*0ab0*/ 	.short	0x010a
        /*0ab2*/ 	.byte	0xff
	.zero		1


	//   ....[156]....
        /*0ab4*/ 	.word	0x00008310
        /*0ab8*/ 	.word	0x00000000
        /*0abc*/ 	.word	0x00000000
        /*0ac0*/ 	.short	0x010a
        /*0ac2*/ 	.byte	0xff
	.zero		1


	//   ....[157]....
        /*0ac4*/ 	.word	0x00008370
        /*0ac8*/ 	.word	0x00000000
        /*0acc*/ 	.word	0x00000000
        /*0ad0*/ 	.short	0x010a
        /*0ad2*/ 	.byte	0xff
	.zero		1


	//   ....[158]....
        /*0ad4*/ 	.word	0x000083c0
        /*0ad8*/ 	.word	0x00000000
        /*0adc*/ 	.word	0x000001c0
        /*0ae0*/ 	.short	0x010a
        /*0ae2*/ 	.byte	0xff
	.zero		1


	//   ....[159]....
        /*0ae4*/ 	.word	0x00008420
        /*0ae8*/ 	.word	0x00000000
        /*0aec*/ 	.word	0x00000170
        /*0af0*/ 	.short	0x010a
        /*0af2*/ 	.byte	0xff
	.zero		1


	//   ....[160]....
        /*0af4*/ 	.word	0x00008470
        /*0af8*/ 	.word	0x00000000
        /*0afc*/ 	.word	0x00000160
        /*0b00*/ 	.short	0x010a
        /*0b02*/ 	.byte	0xff
	.zero		1


	//   ....[161]....
        /*0b04*/ 	.word	0x000084d0
        /*0b08*/ 	.word	0x00000000
        /*0b0c*/ 	.word	0x00000170
        /*0b10*/ 	.short	0x010a
        /*0b12*/ 	.byte	0xff
	.zero		1


	//   ....[162]....
        /*0b14*/ 	.word	0x00008530
        /*0b18*/ 	.word	0x00000004
        /*0b1c*/ 	.word	0x00000008
        /*0b20*/ 	.short	0x010a
        /*0b22*/ 	.byte	0xff
	.zero		1


	//   ....[163]....
        /*0b24*/ 	.word	0x00008610
        /*0b28*/ 	.word	0x00000002
        /*0b2c*/ 	.word	0x00000008
        /*0b30*/ 	.short	0x010a
        /*0b32*/ 	.byte	0xff
	.zero		1


	//   ....[164]....
        /*0b34*/ 	.word	0x00008660
        /*0b38*/ 	.word	0x00000000
        /*0b3c*/ 	.word	0x00000160
        /*0b40*/ 	.short	0x010a
        /*0b42*/ 	.byte	0xff
	.zero		1


	//   ....[165]....
        /*0b44*/ 	.word	0x000086c0
        /*0b48*/ 	.word	0x00000000
        /*0b4c*/ 	.word	0x000001a0
        /*0b50*/ 	.short	0x010a
        /*0b52*/ 	.byte	0xff
	.zero		1


	//   ....[166]....
        /*0b54*/ 	.word	0x00008720
        /*0b58*/ 	.word	0x00000000
        /*0b5c*/ 	.word	0x00000000
        /*0b60*/ 	.short	0x010a
        /*0b62*/ 	.byte	0xff
	.zero		1


	//   ....[167]....
        /*0b64*/ 	.word	0x00008780
        /*0b68*/ 	.word	0x00000000
        /*0b6c*/ 	.word	0x00000000
        /*0b70*/ 	.short	0x010a
        /*0b72*/ 	.byte	0xff
	.zero		1


	//   ....[168]....
        /*0b74*/ 	.word	0x000087e0
        /*0b78*/ 	.word	0x00000000
        /*0b7c*/ 	.word	0x00000000
        /*0b80*/ 	.short	0x010a
        /*0b82*/ 	.byte	0xff
	.zero		1


	//   ....[169]....
        /*0b84*/ 	.word	0x00008840
        /*0b88*/ 	.word	0x00000000
        /*0b8c*/ 	.word	0x00000000
        /*0b90*/ 	.short	0x010a
        /*0b92*/ 	.byte	0xff
	.zero		1


	//   ....[170]....
        /*0b94*/ 	.word	0x000088a0
        /*0b98*/ 	.word	0x00000000
        /*0b9c*/ 	.word	0x000001e0
        /*0ba0*/ 	.short	0x010a
        /*0ba2*/ 	.byte	0xff
	.zero		1


	//   ....[171]....
        /*0ba4*/ 	.word	0x000088f0
        /*0ba8*/ 	.word	0x00000000
        /*0bac*/ 	.word	0x00000160
        /*0bb0*/ 	.short	0x010a
        /*0bb2*/ 	.byte	0xff
	.zero		1


	//   ....[172]....
        /*0bb4*/ 	.word	0x00008950
        /*0bb8*/ 	.word	0x00000000
        /*0bbc*/ 	.word	0x00000158
        /*0bc0*/ 	.short	0x010a
        /*0bc2*/ 	.byte	0xff
	.zero		1


	//   ....[173]....
        /*0bc4*/ 	.word	0x000089b0
        /*0bc8*/ 	.word	0x00000003
        /*0bcc*/ 	.word	0x00000148
        /*0bd0*/ 	.short	0x010a
        /*0bd2*/ 	.byte	0xff
	.zero		1


	//   ....[174]....
        /*0bd4*/ 	.word	0x00008a00
        /*0bd8*/ 	.word	0x00000000
        /*0bdc*/ 	.word	0x00000160
        /*0be0*/ 	.short	0x010a
        /*0be2*/ 	.byte	0xff
	.zero		1


	//   ....[175]....
        /*0be4*/ 	.word	0x00008a60
        /*0be8*/ 	.word	0x00000000
        /*0bec*/ 	.word	0x00000140
        /*0bf0*/ 	.short	0x010a
        /*0bf2*/ 	.byte	0xff
	.zero		1


	//   ....[176]....
        /*0bf4*/ 	.word	0x00008ab0
        /*0bf8*/ 	.word	0x000000b5
        /*0bfc*/ 	.word	0x00000180
        /*0c00*/ 	.short	0x010a
        /*0c02*/ 	.byte	0xff
	.zero		1


	//----- nvinfo : EIATTR_NUM_MBARRIERS
	.align		4
.L_47:
        /*0c04*/ 	.byte	0x03, 0x38
        /*0c06*/ 	.short	0x003d


	//----- nvinfo : EIATTR_EXIT_INSTR_OFFSETS
	.align		4
        /*0c08*/ 	.byte	0x04, 0x1c
        /*0c0a*/ 	.short	(.L_49 - .L_48)


	//   ....[0]....
.L_48:
        /*0c0c*/ 	.word	0x00003300


	//   ....[1]....
        /*0c10*/ 	.word	0x00003800


	//   ....[2]....
        /*0c14*/ 	.word	0x00003860


	//   ....[3]....
        /*0c18*/ 	.word	0x00004b00


	//   ....[4]....
        /*0c1c*/ 	.word	0x00005630


	//   ....[5]....
        /*0c20*/ 	.word	0x00005670


	//   ....[6]....
        /*0c24*/ 	.word	0x00007b30


	//----- nvinfo : EIATTR_MAX_THREADS
	.align		4
.L_49:
        /*0c28*/ 	.byte	0x04, 0x05
        /*0c2a*/ 	.short	(.L_51 - .L_50)
.L_50:
        /*0c2c*/ 	.word	0x00000100
        /*0c30*/ 	.word	0x00000001
        /*0c34*/ 	.word	0x00000001


	//----- nvinfo : EIATTR_CRS_STACK_SIZE
	.align		4
.L_51:
        /*0c38*/ 	.byte	0x04, 0x1e
        /*0c3a*/ 	.short	(.L_53 - .L_52)
.L_52:
        /*0c3c*/ 	.word	0x00000000


	//----- nvinfo : EIATTR_CBANK_PARAM_SIZE
	.align		4
.L_53:
        /*0c40*/ 	.byte	0x03, 0x19
        /*0c42*/ 	.short	0x0800


	//----- nvinfo : EIATTR_PARAM_CBANK
	.align		4
        /*0c44*/ 	.byte	0x04, 0x0a
        /*0c46*/ 	.short	(.L_55 - .L_54)
	.align		4
.L_54:
        /*0c48*/ 	.word	index@(.nv.constant0._ZN7cutlass13device_kernelINS_4gemm6kernel13GemmUniversalIN4cute5tupleIJiiiiEEENS1_10collective13CollectiveMmaINS1_35MainloopSm100TmaUmmaWarpSpecializedILi20ELi2ELi4ENS5_IJNS4_1CILi2EEENSA_ILi1EEESC_EEEEENS5_IJNSA_ILi256EEENSA_ILi64EEESG_EEENS_12float_e4m3_tENS5_IJlSC_lEEESI_SJ_NS4_8TiledMMAINS4_8MMA_AtomIJNS4_10MMA_TraitsINS4_25SM100_MMA_F8F6F4_2x1SM_SSEJSI_SI_fSF_SG_NS4_17integral_constantINS4_4UMMA5MajorELSQ_0EEESR_NSO_INSP_7ScaleInELSS_0EEEST_EEEEEENS4_6LayoutINS5_IJSC_SC_SC_EEENS5_IJNSA_ILi0EEESY_SY_EEEEENS5_IJNS4_10UnderscoreES11_S11_EEEEENS4_18SM100_TMA_2SM_LOADENS4_14ComposedLayoutINS4_7SwizzleILi2ELi4ELi3EEENS4_18smem_ptr_flag_bitsILi8EEENSW_INS5_IJNSA_ILi8EEESG_EEENS5_IJSG_SC_EEEEEEEvNS4_8identityES14_S1E_vS1F_EENS_8epilogue10collective18CollectiveEpilogueINS1H_23Sm100TmaWarpSpecializedILi1ELi1ELi64ELb0ELb0EEEJNS5_IJNSA_ILi128EEESG_SG_EEENS5_IJNSW_IS1M_SC_EENSW_ISG_SC_EEEEESI_SJ_SI_SJ_NS1H_6fusion15FusionCallbacksIS1L_NS1R_17LinearCombinationISI_fSI_fLNS_15FloatRoundStyleE2EEES1N_S1Q_JEEENS4_5SM1004TMEM4LOAD26SM100_TMEM_LOAD_32dp32b64xENS4_13SM90_TMA_LOADES1E_NS4_39AutoVectorizingCopyWithAssumedAlignmentILi128EEENS4_14SM90_TMA_STOREES1E_S23_S23_EEEvvEEEEvNT_6ParamsE)
        /*0c4c*/ 	.short	0x0380
        /*0c4e*/ 	.short	0x0800


	//----- nvinfo : EIATTR_SW_WAR
	.align		4
.L_55:
        /*0c50*/ 	.byte	0x04, 0x36
        /*0c52*/ 	.short	(.L_57 - .L_56)
.L_56:
        /*0c54*/ 	.word	0x00000008
.L_57:


//--------------------- .nv.callgraph             --------------------------
	.section	.nv.callgraph,"",@"SHT_CUDA_CALLGRAPH"
	.align	4
	.sectionentsize	8
	.align		4
        /*0000*/ 	.word	0x00000000
	.align		4
        /*0004*/ 	.word	0xffffffff
	.align		4
        /*0008*/ 	.word	index@(_ZN7cutlass13device_kernelINS_4gemm6kernel13GemmUniversalIN4cute5tupleIJiiiiEEENS1_10collective13CollectiveMmaINS1_35MainloopSm100TmaUmmaWarpSpecializedILi20ELi2ELi4ENS5_IJNS4_1CILi2EEENSA_ILi1EEESC_EEEEENS5_IJNSA_ILi256EEENSA_ILi64EEESG_EEENS_12float_e4m3_tENS5_IJlSC_lEEESI_SJ_NS4_8TiledMMAINS4_8MMA_AtomIJNS4_10MMA_TraitsINS4_25SM100_MMA_F8F6F4_2x1SM_SSEJSI_SI_fSF_SG_NS4_17integral_constantINS4_4UMMA5MajorELSQ_0EEESR_NSO_INSP_7ScaleInELSS_0EEEST_EEEEEENS4_6LayoutINS5_IJSC_SC_SC_EEENS5_IJNSA_ILi0EEESY_SY_EEEEENS5_IJNS4_10UnderscoreES11_S11_EEEEENS4_18SM100_TMA_2SM_LOADENS4_14ComposedLayoutINS4_7SwizzleILi2ELi4ELi3EEENS4_18smem_ptr_flag_bitsILi8EEENSW_INS5_IJNSA_ILi8EEESG_EEENS5_IJSG_SC_EEEEEEEvNS4_8identityES14_S1E_vS1F_EENS_8epilogue10collective18CollectiveEpilogueINS1H_23Sm100TmaWarpSpecializedILi1ELi1ELi64ELb0ELb0EEEJNS5_IJNSA_ILi128EEESG_SG_EEENS5_IJNSW_IS1M_SC_EENSW_ISG_SC_EEEEESI_SJ_SI_SJ_NS1H_6fusion15FusionCallbacksIS1L_NS1R_17LinearCombinationISI_fSI_fLNS_15FloatRoundStyleE2EEES1N_S1Q_JEEENS4_5SM1004TMEM4LOAD26SM100_TMEM_LOAD_32dp32b64xENS4_13SM90_TMA_LOADES1E_NS4_39AutoVectorizingCopyWithAssumedAlignmentILi128EEENS4_14SM90_TMA_STOREES1E_S23_S23_EEEvvEEEEvNT_6ParamsE)
	.align		4
        /*000c*/ 	.word	index@(__assertfail)
	.align		4
        /*0010*/ 	.word	0x00000000
	.align		4
        /*0014*/ 	.word	0xfffffffe
	.align		4
        /*0018*/ 	.word	0x00000000
	.align		4
        /*001c*/ 	.word	0xfffffffd
	.align		4
        /*0020*/ 	.word	0x00000000
	.align		4
        /*0024*/ 	.word	0xfffffffc


//--------------------- .nv.constant4             --------------------------
	.section	.nv.constant4,"a",@progbits
	.align	8
	.align		8
.nv.constant4:
        /*0000*/ 	.dword	__assertfail
	.align		8
        /*0008*/ 	.dword	__unnamed_1
	.align		8
        /*0010*/ 	.dword	__unnamed_2
	.align		8
        /*0018*/ 	.dword	_ZN39_INTERNAL_029f6cb1_4_k_cu_80f5e749_29514cuda3std3__45__cpo5beginE
	.align		8
        /*0020*/ 	.dword	_ZN39_INTERNAL_029f6cb1_4_k_cu_80f5e749_29514cuda3std3__45__cpo3endE
	.align		8
        /*0028*/ 	.dword	_ZN39_INTERNAL_029f6cb1_4_k_cu_80f5e749_29514cuda3std3__45__cpo6cbeginE
	.align		8
        /*0030*/ 	.dword	_ZN39_INTERNAL_029f6cb1_4_k_cu_80f5e749_29514cuda3std3__45__cpo4cendE
	.align		8
        /*0038*/ 	.dword	_ZN39_INTERNAL_029f6cb1_4_k_cu_80f5e749_29514cuda3std3__441_GLOBAL__N__029f6cb1_4_k_cu_80f5e749_29516ignoreE
	.align		8
        /*0040*/ 	.dword	_ZN39_INTERNAL_029f6cb1_4_k_cu_80f5e749_29514cuda3std3__419piecewise_constructE
	.align		8
        /*0048*/ 	.dword	_ZN39_INTERNAL_029f6cb1_4_k_cu_80f5e749_29514cuda3std3__48in_placeE
	.align		8
        /*0050*/ 	.dword	_ZN39_INTERNAL_029f6cb1_4_k_cu_80f5e749_29514cuda3std6ranges3__45__cpo4swapE
	.align		8
        /*0058*/ 	.dword	_ZN39_INTERNAL_029f6cb1_4_k_cu_80f5e749_29514cuda3std6ranges3__45__cpo9iter_moveE
	.align		8
        /*0060*/ 	.dword	_ZN39_INTERNAL_029f6cb1_4_k_cu_80f5e749_29514cute7productE
	.align		8
        /*0068*/ 	.dword	_ZN39_INTERNAL_029f6cb1_4_k_cu_80f5e749_29514cute1_E
	.align		8
        /*0070*/ 	.dword	$str$25
	.align		8
        /*0078*/ 	.dword	$str$26
	.align		8
        /*0080*/ 	.dword	$str$27
	.align		8
        /*0088*/ 	.dword	$str$28


//--------------------- .text._ZN7cutlass13device_kernelINS_4gemm6kernel13GemmUniversalIN4cute5tupleIJiiiiEEENS1_10collective13CollectiveMmaINS1_35MainloopSm100TmaUmmaWarpSpecializedILi20ELi2ELi4ENS5_IJNS4_1CILi2EEENSA_ILi1EEESC_EEEEENS5_IJNSA_ILi256EEENSA_ILi64EEESG_EEENS_12float_e4m3_tENS5_IJlSC_lEEESI_SJ_NS4_8TiledMMAINS4_8MMA_AtomIJNS4_10MMA_TraitsINS4_25SM100_MMA_F8F6F4_2x1SM_SSEJSI_SI_fSF_SG_NS4_17integral_constantINS4_4UMMA5MajorELSQ_0EEESR_NSO_INSP_7ScaleInELSS_0EEEST_EEEEEENS4_6LayoutINS5_IJSC_SC_SC_EEENS5_IJNSA_ILi0EEESY_SY_EEEEENS5_IJNS4_10UnderscoreES11_S11_EEEEENS4_18SM100_TMA_2SM_LOADENS4_14ComposedLayoutINS4_7SwizzleILi2ELi4ELi3EEENS4_18smem_ptr_flag_bitsILi8EEENSW_INS5_IJNSA_ILi8EEESG_EEENS5_IJSG_SC_EEEEEEEvNS4_8identityES14_S1E_vS1F_EENS_8epilogue10collective18CollectiveEpilogueINS1H_23Sm100TmaWarpSpecializedILi1ELi1ELi64ELb0ELb0EEEJNS5_IJNSA_ILi128EEESG_SG_EEENS5_IJNSW_IS1M_SC_EENSW_ISG_SC_EEEEESI_SJ_SI_SJ_NS1H_6fusion15FusionCallbacksIS1L_NS1R_17LinearCombinationISI_fSI_fLNS_15FloatRoundStyleE2EEES1N_S1Q_JEEENS4_5SM1004TMEM4LOAD26SM100_TMEM_LOAD_32dp32b64xENS4_13SM90_TMA_LOADES1E_NS4_39AutoVectorizingCopyWithAssumedAlignmentILi128EEENS4_14SM90_TMA_STOREES1E_S23_S23_EEEvvEEEEvNT_6ParamsE --------------------------
	.section	.text._ZN7cutlass13device_kernelINS_4gemm6kernel13GemmUniversalIN4cute5tupleIJiiiiEEENS1_10collective13CollectiveMmaINS1_35MainloopSm100TmaUmmaWarpSpecializedILi20ELi2ELi4ENS5_IJNS4_1CILi2EEENSA_ILi1EEESC_EEEEENS5_IJNSA_ILi256EEENSA_ILi64EEESG_EEENS_12float_e4m3_tENS5_IJlSC_lEEESI_SJ_NS4_8TiledMMAINS4_8MMA_AtomIJNS4_10MMA_TraitsINS4_25SM100_MMA_F8F6F4_2x1SM_SSEJSI_SI_fSF_SG_NS4_17integral_constantINS4_4UMMA5MajorELSQ_0EEESR_NSO_INSP_7ScaleInELSS_0EEEST_EEEEEENS4_6LayoutINS5_IJSC_SC_SC_EEENS5_IJNSA_ILi0EEESY_SY_EEEEENS5_IJNS4_10UnderscoreES11_S11_EEEEENS4_18SM100_TMA_2SM_LOADENS4_14ComposedLayoutINS4_7SwizzleILi2ELi4ELi3EEENS4_18smem_ptr_flag_bitsILi8EEENSW_INS5_IJNSA_ILi8EEESG_EEENS5_IJSG_SC_EEEEEEEvNS4_8identityES14_S1E_vS1F_EENS_8epilogue10collective18CollectiveEpilogueINS1H_23Sm100TmaWarpSpecializedILi1ELi1ELi64ELb0ELb0EEEJNS5_IJNSA_ILi128EEESG_SG_EEENS5_IJNSW_IS1M_SC_EENSW_ISG_SC_EEEEESI_SJ_SI_SJ_NS1H_6fusion15FusionCallbacksIS1L_NS1R_17LinearCombinationISI_fSI_fLNS_15FloatRoundStyleE2EEES1N_S1Q_JEEENS4_5SM1004TMEM4LOAD26SM100_TMEM_LOAD_32dp32b64xENS4_13SM90_TMA_LOADES1E_NS4_39AutoVectorizingCopyWithAssumedAlignmentILi128EEENS4_14SM90_TMA_STOREES1E_S23_S23_EEEvvEEEEvNT_6ParamsE,"ax",@progbits
	.align	128
.text._ZN7cutlass13device_kernelINS_4gemm6kernel13GemmUniversalIN4cute5tupleIJiiiiEEENS1_10collective13CollectiveMmaINS1_35MainloopSm100TmaUmmaWarpSpecializedILi20ELi2ELi4ENS5_IJNS4_1CILi2EEENSA_ILi1EEESC_EEEEENS5_IJNSA_ILi256EEENSA_ILi64EEESG_EEENS_12float_e4m3_tENS5_IJlSC_lEEESI_SJ_NS4_8TiledMMAINS4_8MMA_AtomIJNS4_10MMA_TraitsINS4_25SM100_MMA_F8F6F4_2x1SM_SSEJSI_SI_fSF_SG_NS4_17integral_constantINS4_4UMMA5MajorELSQ_0EEESR_NSO_INSP_7ScaleInELSS_0EEEST_EEEEEENS4_6LayoutINS5_IJSC_SC_SC_EEENS5_IJNSA_ILi0EEESY_SY_EEEEENS5_IJNS4_10UnderscoreES11_S11_EEEEENS4_18SM100_TMA_2SM_LOADENS4_14ComposedLayoutINS4_7SwizzleILi2ELi4ELi3EEENS4_18smem_ptr_flag_bitsILi8EEENSW_INS5_IJNSA_ILi8EEESG_EEENS5_IJSG_SC_EEEEEEEvNS4_8identityES14_S1E_vS1F_EENS_8epilogue10collective18CollectiveEpilogueINS1H_23Sm100TmaWarpSpecializedILi1ELi1ELi64ELb0ELb0EEEJNS5_IJNSA_ILi128EEESG_SG_EEENS5_IJNSW_IS1M_SC_EENSW_ISG_SC_EEEEESI_SJ_SI_SJ_NS1H_6fusion15FusionCallbacksIS1L_NS1R_17LinearCombinationISI_fSI_fLNS_15FloatRoundStyleE2EEES1N_S1Q_JEEENS4_5SM1004TMEM4LOAD26SM100_TMEM_LOAD_32dp32b64xENS4_13SM90_TMA_LOADES1E_NS4_39AutoVectorizingCopyWithAssumedAlignmentILi128EEENS4_14SM90_TMA_STOREES1E_S23_S23_EEEvvEEEEvNT_6ParamsE:
        .type           _ZN7cutlass13device_kernelINS_4gemm6kernel13GemmUniversalIN4cute5tupleIJiiiiEEENS1_10collective13CollectiveMmaINS1_35MainloopSm100TmaUmmaWarpSpecializedILi20ELi2ELi4ENS5_IJNS4_1CILi2EEENSA_ILi1EEESC_EEEEENS5_IJNSA_ILi256EEENSA_ILi64EEESG_EEENS_12float_e4m3_tENS5_IJlSC_lEEESI_SJ_NS4_8TiledMMAINS4_8MMA_AtomIJNS4_10MMA_TraitsINS4_25SM100_MMA_F8F6F4_2x1SM_SSEJSI_SI_fSF_SG_NS4_17integral_constantINS4_4UMMA5MajorELSQ_0EEESR_NSO_INSP_7ScaleInELSS_0EEEST_EEEEEENS4_6LayoutINS5_IJSC_SC_SC_EEENS5_IJNSA_ILi0EEESY_SY_EEEEENS5_IJNS4_10UnderscoreES11_S11_EEEEENS4_18SM100_TMA_2SM_LOADENS4_14ComposedLayoutINS4_7SwizzleILi2ELi4ELi3EEENS4_18smem_ptr_flag_bitsILi8EEENSW_INS5_IJNSA_ILi8EEESG_EEENS5_IJSG_SC_EEEEEEEvNS4_8identityES14_S1E_vS1F_EENS_8epilogue10collective18CollectiveEpilogueINS1H_23Sm100TmaWarpSpecializedILi1ELi1ELi64ELb0ELb0EEEJNS5_IJNSA_ILi128EEESG_SG_EEENS5_IJNSW_IS1M_SC_EENSW_ISG_SC_EEEEESI_SJ_SI_SJ_NS1H_6fusion15FusionCallbacksIS1L_NS1R_17LinearCombinationISI_fSI_fLNS_15FloatRoundStyleE2EEES1N_S1Q_JEEENS4_5SM1004TMEM4LOAD26SM100_TMEM_LOAD_32dp32b64xENS4_13SM90_TMA_LOADES1E_NS4_39AutoVectorizingCopyWithAssumedAlignmentILi128EEENS4_14SM90_TMA_STOREES1E_S23_S23_EEEvvEEEEvNT_6ParamsE,@function
        .size           _ZN7cutlass13device_kernelINS_4gemm6kernel13GemmUniversalIN4cute5tupleIJiiiiEEENS1_10collective13CollectiveMmaINS1_35MainloopSm100TmaUmmaWarpSpecializedILi20ELi2ELi4ENS5_IJNS4_1CILi2EEENSA_ILi1EEESC_EEEEENS5_IJNSA_ILi256EEENSA_ILi64EEESG_EEENS_12float_e4m3_tENS5_IJlSC_lEEESI_SJ_NS4_8TiledMMAINS4_8MMA_AtomIJNS4_10MMA_TraitsINS4_25SM100_MMA_F8F6F4_2x1SM_SSEJSI_SI_fSF_SG_NS4_17integral_constantINS4_4UMMA5MajorELSQ_0EEESR_NSO_INSP_7ScaleInELSS_0EEEST_EEEEEENS4_6LayoutINS5_IJSC_SC_SC_EEENS5_IJNSA_ILi0EEESY_SY_EEEEENS5_IJNS4_10UnderscoreES11_S11_EEEEENS4_18SM100_TMA_2SM_LOADENS4_14ComposedLayoutINS4_7SwizzleILi2ELi4ELi3EEENS4_18smem_ptr_flag_bitsILi8EEENSW_INS5_IJNSA_ILi8EEESG_EEENS5_IJSG_SC_EEEEEEEvNS4_8identityES14_S1E_vS1F_EENS_8epilogue10collective18CollectiveEpilogueINS1H_23Sm100TmaWarpSpecializedILi1ELi1ELi64ELb0ELb0EEEJNS5_IJNSA_ILi128EEESG_SG_EEENS5_IJNSW_IS1M_SC_EENSW_ISG_SC_EEEEESI_SJ_SI_SJ_NS1H_6fusion15FusionCallbacksIS1L_NS1R_17LinearCombinationISI_fSI_fLNS_15FloatRoundStyleE2EEES1N_S1Q_JEEENS4_5SM1004TMEM4LOAD26SM100_TMEM_LOAD_32dp32b64xENS4_13SM90_TMA_LOADES1E_NS4_39AutoVectorizingCopyWithAssumedAlignmentILi128EEENS4_14SM90_TMA_STOREES1E_S23_S23_EEEvvEEEEvNT_6ParamsE,(.L_x_198 - _ZN7cutlass13device_kernelINS_4gemm6kernel13GemmUniversalIN4cute5tupleIJiiiiEEENS1_10collective13CollectiveMmaINS1_35MainloopSm100TmaUmmaWarpSpecializedILi20ELi2ELi4ENS5_IJNS4_1CILi2EEENSA_ILi1EEESC_EEEEENS5_IJNSA_ILi256EEENSA_ILi64EEESG_EEENS_12float_e4m3_tENS5_IJlSC_lEEESI_SJ_NS4_8TiledMMAINS4_8MMA_AtomIJNS4_10MMA_TraitsINS4_25SM100_MMA_F8F6F4_2x1SM_SSEJSI_SI_fSF_SG_NS4_17integral_constantINS4_4UMMA5MajorELSQ_0EEESR_NSO_INSP_7ScaleInELSS_0EEEST_EEEEEENS4_6LayoutINS5_IJSC_SC_SC_EEENS5_IJNSA_ILi0EEESY_SY_EEEEENS5_IJNS4_10UnderscoreES11_S11_EEEEENS4_18SM100_TMA_2SM_LOADENS4_14ComposedLayoutINS4_7SwizzleILi2ELi4ELi3EEENS4_18smem_ptr_flag_bitsILi8EEENSW_INS5_IJNSA_ILi8EEESG_EEENS5_IJSG_SC_EEEEEEEvNS4_8identityES14_S1E_vS1F_EENS_8epilogue10collective18CollectiveEpilogueINS1H_23Sm100TmaWarpSpecializedILi1ELi1ELi64ELb0ELb0EEEJNS5_IJNSA_ILi128EEESG_SG_EEENS5_IJNSW_IS1M_SC_EENSW_ISG_SC_EEEEESI_SJ_SI_SJ_NS1H_6fusion15FusionCallbacksIS1L_NS1R_17LinearCombinationISI_fSI_fLNS_15FloatRoundStyleE2EEES1N_S1Q_JEEENS4_5SM1004TMEM4LOAD26SM100_TMEM_LOAD_32dp32b64xENS4_13SM90_TMA_LOADES1E_NS4_39AutoVectorizingCopyWithAssumedAlignmentILi128EEENS4_14SM90_TMA_STOREES1E_S23_S23_EEEvvEEEEvNT_6ParamsE)
        .other          _ZN7cutlass13device_kernelINS_4gemm6kernel13GemmUniversalIN4cute5tupleIJiiiiEEENS1_10collective13CollectiveMmaINS1_35MainloopSm100TmaUmmaWarpSpecializedILi20ELi2ELi4ENS5_IJNS4_1CILi2EEENSA_ILi1EEESC_EEEEENS5_IJNSA_ILi256EEENSA_ILi64EEESG_EEENS_12float_e4m3_tENS5_IJlSC_lEEESI_SJ_NS4_8TiledMMAINS4_8MMA_AtomIJNS4_10MMA_TraitsINS4_25SM100_MMA_F8F6F4_2x1SM_SSEJSI_SI_fSF_SG_NS4_17integral_constantINS4_4UMMA5MajorELSQ_0EEESR_NSO_INSP_7ScaleInELSS_0EEEST_EEEEEENS4_6LayoutINS5_IJSC_SC_SC_EEENS5_IJNSA_ILi0EEESY_SY_EEEEENS5_IJNS4_10UnderscoreES11_S11_EEEEENS4_18SM100_TMA_2SM_LOADENS4_14ComposedLayoutINS4_7SwizzleILi2ELi4ELi3EEENS4_18smem_ptr_flag_bitsILi8EEENSW_INS5_IJNSA_ILi8EEESG_EEENS5_IJSG_SC_EEEEEEEvNS4_8identityES14_S1E_vS1F_EENS_8epilogue10collective18CollectiveEpilogueINS1H_23Sm100TmaWarpSpecializedILi1ELi1ELi64ELb0ELb0EEEJNS5_IJNSA_ILi128EEESG_SG_EEENS5_IJNSW_IS1M_SC_EENSW_ISG_SC_EEEEESI_SJ_SI_SJ_NS1H_6fusion15FusionCallbacksIS1L_NS1R_17LinearCombinationISI_fSI_fLNS_15FloatRoundStyleE2EEES1N_S1Q_JEEENS4_5SM1004TMEM4LOAD26SM100_TMEM_LOAD_32dp32b64xENS4_13SM90_TMA_LOADES1E_NS4_39AutoVectorizingCopyWithAssumedAlignmentILi128EEENS4_14SM90_TMA_STOREES1E_S23_S23_EEEvvEEEEvNT_6ParamsE,@"STO_CUDA_ENTRY STV_DEFAULT"
_ZN7cutlass13device_kernelINS_4gemm6kernel13GemmUniversalIN4cute5tupleIJiiiiEEENS1_10collective13CollectiveMmaINS1_35MainloopSm100TmaUmmaWarpSpecializedILi20ELi2ELi4ENS5_IJNS4_1CILi2EEENSA_ILi1EEESC_EEEEENS5_IJNSA_ILi256EEENSA_ILi64EEESG_EEENS_12float_e4m3_tENS5_IJlSC_lEEESI_SJ_NS4_8TiledMMAINS4_8MMA_AtomIJNS4_10MMA_TraitsINS4_25SM100_MMA_F8F6F4_2x1SM_SSEJSI_SI_fSF_SG_NS4_17integral_constantINS4_4UMMA5MajorELSQ_0EEESR_NSO_INSP_7ScaleInELSS_0EEEST_EEEEEENS4_6LayoutINS5_IJSC_SC_SC_EEENS5_IJNSA_ILi0EEESY_SY_EEEEENS5_IJNS4_10UnderscoreES11_S11_EEEEENS4_18SM100_TMA_2SM_LOADENS4_14ComposedLayoutINS4_7SwizzleILi2ELi4ELi3EEENS4_18smem_ptr_flag_bitsILi8EEENSW_INS5_IJNSA_ILi8EEESG_EEENS5_IJSG_SC_EEEEEEEvNS4_8identityES14_S1E_vS1F_EENS_8epilogue10collective18CollectiveEpilogueINS1H_23Sm100TmaWarpSpecializedILi1ELi1ELi64ELb0ELb0EEEJNS5_IJNSA_ILi128EEESG_SG_EEENS5_IJNSW_IS1M_SC_EENSW_ISG_SC_EEEEESI_SJ_SI_SJ_NS1H_6fusion15FusionCallbacksIS1L_NS1R_17LinearCombinationISI_fSI_fLNS_15FloatRoundStyleE2EEES1N_S1Q_JEEENS4_5SM1004TMEM4LOAD26SM100_TMEM_LOAD_32dp32b64xENS4_13SM90_TMA_LOADES1E_NS4_39AutoVectorizingCopyWithAssumedAlignmentILi128EEENS4_14SM90_TMA_STOREES1E_S23_S23_EEEvvEEEEvNT_6ParamsE:
[----:B------:R-:W1:Y:S01]  /*0000*/  LDC R1, c[0x0][0x37c] ;  /* 0x0000df00ff017b82 */ /* 0x000e620000000800 */
[----:B------:R-:W2:Y:S01]  /*0010*/  S2R R166, SR_TID.X ;  /* 0x0000000000a67919 */ /* 0x000ea20000002100 */
[----:B------:R-:W3:Y:S06]  /*0020*/  LDCU.64 UR6, c[0x0][0x890] ;  /* 0x00011200ff0677ac */ /* 0x000eec0008000a00 */
[----:B------:R-:W4:Y:S01]  /*0030*/  S2UR UR37, SR_CgaCtaId ;  /* 0x00000000002579c3 */ /* 0x000f220000008800 */
[----:B------:R-:W-:Y:S02]  /*0040*/  PRMT R165, RZ, 0x7610, R165 ;  /* 0x00007610ffa57816 */ /* 0x000fe400000000a5 */
[----:B------:R-:W-:Y:S01]  /*0050*/  ELECT P1, URZ, PT ;  /* 0x0000000000ff782f */ /* 0x000fe20003820000 */
[----:B------:R-:W1:Y:S01]  /*0060*/  LDCU.64 UR40, c[0x0][0x358] ;  /* 0x00006b00ff2877ac */ /* 0x000e620008000a00 */
[----:B---3--:R-:W-:-:S04]  /*0070*/  UISETP.NE.U32.AND UP0, UPT, UR6, URZ, UPT ;  /* 0x000000ff0600728c */ /* 0x008fc8000bf05070 */
[----:B------:R-:W-:Y:S02]  /*0080*/  UISETP.NE.AND.EX UP0, UPT, UR7, URZ, UPT, UP0 ;  /* 0x000000ff0700728c */ /* 0x000fe4000bf05300 */
[----:B----4-:R-:W-:Y:S02]  /*0090*/  ULOP3.LUT UR5, UR37, 0x1, URZ, 0xc0, !UPT ;  /* 0x0000000125057892 */ /* 0x010fe4000f8ec0ff */
[----:B------:R-:W-:Y:S01]  /*00a0*/  ULOP3.LUT UR4, UR37, 0x1, URZ, 0x3c, !UPT ;  /* 0x0000000125047892 */ /* 0x000fe2000f8e3cff */
[----:B--2---:R-:W-:-:S05]  /*00b0*/  SHF.R.U32.HI R169, RZ, 0x5, R166 ;  /* 0x00000005ffa97819 */ /* 0x004fca00000116a6 */
[----:B------:R-:W2:Y:S02]  /*00c0*/  SHFL.IDX PT, R0, R169, RZ, 0x1f ;  /* 0x00001fffa9007589 */ /* 0x000ea400000e0000 */
[----:B--2---:R-:W-:Y:S01]  /*00d0*/  R2UR UR10, R0 ;  /* 0x00000000000a72ca */ /* 0x004fe200000e0000 */
[----:B-1----:R-:W-:-:S14]  /*00e0*/  BRA.U UP0, `(.L_x_0) ;  /* 0x00000001002c7547 */ /* 0x002fdc000b800000 */
[----:B------:R-:W1:Y:S02]  /*00f0*/  LDCU.64 UR8, c[0x0][0x888] ;  /* 0x00011100ff0877ac */ /* 0x000e640008000a00 */
[----:B-1----:R-:W-:-:S04]  /*0100*/  UISETP.NE.U32.AND UP0, UPT, UR8, URZ, UPT ;  /* 0x000000ff0800728c */ /* 0x002fc8000bf05070 */
[----:B------:R-:W-:-:S09]  /*0110*/  UISETP.NE.AND.EX UP0, UPT, UR9, URZ, UPT, UP0 ;  /* 0x000000ff0900728c */ /* 0x000fd2000bf05300 */
[----:B------:R-:W-:Y:S05]  /*0120*/  BRA.U !UP0, `(.L_x_1) ;  /* 0x0000000108107547 */ /* 0x000fea000b800000 */
[----:B------:R-:W1:Y:S02]  /*0130*/  LDC.64 R2, c[0x0][0x888] ;  /* 0x00022200ff027b82 */ /* 0x000e640000000a00 */
[----:B-1----:R1:W5:Y:S01]  /*0140*/  LDG.E R81, desc[UR40][R2.64] ;  /* 0x0000002802517981 */ /* 0x002362000c1e1900 */
[----:B------:R-:W-:Y:S01]  /*0150*/  HFMA2 R165, -RZ, RZ, 0, 5.9604644775390625e-08 ;  /* 0x00000001ffa57431 */ /* 0x000fe200000001ff */
[----:B------:R-:W-:Y:S05]  /*0160*/  BRA `(.L_x_0) ;  /* 0x00000000000c7947 */ /* 0x000fea0003800000 */
.L_x_1:
[----:B------:R-:W1:Y:S01]  /*0170*/  LDCU UR8, c[0x0][0x880] ;  /* 0x00011000ff0877ac */ /* 0x000e620008000800 */
[----:B------:R-:W-:Y:S01]  /*0180*/  HFMA2 R165, -RZ, RZ, 0, 5.9604644775390625e-08 ;  /* 0x00000001ffa57431 */ /* 0x000fe200000001ff */
[----:B-1----:R-:W-:-:S07]  /*0190*/  MOV R81, UR8 ;  /* 0x0000000800517c02 */ /* 0x002fce0008000f00 */
.L_x_0:
[----:B------:R-:W2:Y:S02]  /*01a0*/  LDCU.64 UR8, c[0x0][0x8b0] ;  /* 0x00011600ff0877ac */ /* 0x000ea40008000a00 */
[----:B--2---:R-:W-:-:S04]  /*01b0*/  UISETP.NE.U32.AND UP0, UPT, UR8, URZ, UPT ;  /* 0x000000ff0800728c */ /* 0x004fc8000bf05070 */
[----:B------:R-:W-:-:S09]  /*01c0*/  UISETP.NE.AND.EX UP0, UPT, UR9, URZ, UPT, UP0 ;  /* 0x000000ff0900728c */ /* 0x000fd2000bf05300 */
[----:B------:R-:W-:Y:S05]  /*01d0*/  BRA.U UP0, `(.L_x_2) ;  /* 0x0000000100247547 */ /* 0x000fea000b800000 */
[----:B------:R-:W2:Y:S02]  /*01e0*/  LDCU.64 UR8, c[0x0][0x8a8] ;  /* 0x00011500ff0877ac */ /* 0x000ea40008000a00 */
[----:B--2---:R-:W-:-:S04]  /*01f0*/  UISETP.NE.U32.AND UP0, UPT, UR8, URZ, UPT ;  /* 0x000000ff0800728c */ /* 0x004fc8000bf05070 */
[----:B------:R-:W-:-:S09]  /*0200*/  UISETP.NE.AND.EX UP0, UPT, UR9, URZ, UPT, UP0 ;  /* 0x000000ff0900728c */ /* 0x000fd2000bf05300 */
[----:B------:R-:W-:Y:S05]  /*0210*/  BRA.U !UP0, `(.L_x_3) ;  /* 0x00000001080c7547 */ /* 0x000fea000b800000 */
[----:B------:R-:W2:Y:S02]  /*0220*/  LDC.64 R78, c[0x0][0x8a8] ;  /* 0x00022a00ff4e7b82 */ /* 0x000ea40000000a00 */
[----:B--2---:R2:W5:Y:S01]  /*0230*/  LDG.E R78, desc[UR40][R78.64] ;  /* 0x000000284e4e7981 */ /* 0x004562000c1e1900 */
[----:B------:R-:W-:Y:S05]  /*0240*/  BRA `(.L_x_2) ;  /* 0x0000000000087947 */ /* 0x000fea0003800000 */
.L_x_3:
[----:B------:R-:W2:Y:S02]  /*0250*/  LDCU UR8, c[0x0][0x8a0] ;  /* 0x00011400ff0877ac */ /* 0x000ea40008000800 */
[----:B--2---:R-:W-:Y:S02]  /*0260*/  MOV R78, UR8 ;  /* 0x00000008004e7c02 */ /* 0x004fe40008000f00 */
.L_x_2:
[----:B------:R-:W-:Y:S01]  /*0270*/  IMAD.U32 R0, RZ, RZ, UR10 ;  /* 0x0000000aff007e24 */ /* 0x000fe2000f8e00ff */
[----:B------:R-:W-:Y:S04]  /*0280*/  BSSY.RECONVERGENT B0, `(.L_x_4) ;  /* 0x000000c000007945 */ /* 0x000fe80003800200 */
[C---:B------:R-:W-:Y:S02]  /*0290*/  ISETP.NE.OR P2, PT, R0.reuse, 0x1, !P1 ;  /* 0x000000010000780c */ /* 0x040fe40004f45670 */
[----:B------:R-:W-:-:S11]  /*02a0*/  ISETP.NE.OR P0, PT, R0, 0x3, !P1 ;  /* 0x000000030000780c */ /* 0x000fd60004f05670 */
[----:B------:R-:W-:Y:S05]  /*02b0*/  @P2 BRA `(.L_x_5) ;  /* 0x0000000000202947 */ /* 0x000fea0003800000 */
[----:B------:R-:W3:Y:S02]  /*02c0*/  LDCU.64 UR8, c[0x0][0x348] ;  /* 0x00006900ff0877ac */ /* 0x000ee40008000a00 */
[----:B---3--:R-:W-:Y:S02]  /*02d0*/  UIADD3 UR12, UP1, UPT, UR8, 0x80, URZ ;  /* 0x00000080080c7890 */ /* 0x008fe4000ff3e0ff */
[----:B------:R-:W-:Y:S02]  /*02e0*/  UIADD3 UR8, UP0, UPT, UR8, 0x180, URZ ;  /* 0x0000018008087890 */ /* 0x000fe4000ff1e0ff */
[----:B------:R-:W-:Y:S02]  /*02f0*/  UIADD3.X UR13, UPT, UPT, URZ, UR9, URZ, UP1, !UPT ;  /* 0x00000009ff0d7290 */ /* 0x000fe40008ffe4ff */
[----:B------:R-:W-:-:S07]  /*0300*/  UIADD3.X UR9, UPT, UPT, URZ, UR9, URZ, UP0, !UPT ;  /* 0x00000009ff097290 */ /* 0x000fce00087fe4ff */
[----:B------:R3:W-:Y:S02]  /*0310*/  UTMACCTL.PF [UR12] ;  /* 0x000000000c0079b9 */ /* 0x0007e40008040000 */
[----:B------:R3:W-:Y:S02]  /*0320*/  UTMACCTL.PF [UR8] ;  /* 0x00000000080079b9 */ /* 0x0007e40008040000 */
[----:B---3--:R-:W-:Y:S01]  /*0330*/  NOP ;  /* 0x0000000000007918 */ /* 0x008fe20000000000 */
.L_x_5:
[----:B------:R-:W-:Y:S05]  /*0340*/  BSYNC.RECONVERGENT B0 ;  /* 0x0000000000007941 */ /* 0x000fea0003800200 */
.L_x_4:
[----:B------:R-:W-:Y:S04]  /*0350*/  BSSY.RECONVERGENT B0, `(.L_x_6) ;  /* 0x000000a000007945 */ /* 0x000fe80003800200 */
        /* <DEDUP_REMOVED lines=9> */
.L_x_7:
[----:B------:R-:W-:Y:S05]  /*03f0*/  BSYNC.RECONVERGENT B0 ;  /* 0x0000000000007941 */ /* 0x000fea0003800200 */
.L_x_6:
[----:B------:R-:W3:Y:S01]  /*0400*/  LDCU.64 UR8, c[0x0][0x888] ;  /* 0x00011100ff0877ac */ /* 0x000ee20008000a00 */
[----:B------:R-:W-:Y:S02]  /*0410*/  UISETP.EQ.U32.AND UP1, UPT, UR6, URZ, UPT ;  /* 0x000000ff0600728c */ /* 0x000fe4000bf22070 */
[----:B------:R-:W-:Y:S02]  /*0420*/  UPLOP3.LUT UP5, UPT, UPT, UPT, UPT, 0x80, 0x8 ;  /* 0x000000000008789c */ /* 0x000fe40003faf070 */
[----:B---3--:R-:W-:-:S04]  /*0430*/  UISETP.NE.U32.AND UP0, UPT, UR8, URZ, UPT ;  /* 0x000000ff0800728c */ /* 0x008fc8000bf05070 */
[----:B------:R-:W-:-:S04]  /*0440*/  UISETP.NE.AND.EX UP0, UPT, UR9, URZ, UPT, UP0 ;  /* 0x000000ff0900728c */ /* 0x000fc8000bf05300 */
[----:B------:R-:W-:-:S04]  /*0450*/  UISETP.EQ.OR.EX UP2, UPT, UR7, URZ, !UP0, UP1 ;  /* 0x000000ff0700728c */ /* 0x000fc8000c742710 */
[----:B------:R-:W-:-:S05]  /*0460*/  UP2UR UR44, UPR, URZ, 0x4 ;  /* 0x00000004ff2c7883 */ /* 0x000fca0008000000 */
[----:B------:R-:W-:Y:S07]  /*0470*/  BRA.U !UP2, `(.L_x_8) ;  /* 0x000000010a207547 */ /* 0x000fee000b800000 */
[----:B------:R-:W-:Y:S01]  /*0480*/  UISETP.NE.U32.AND UP2, UPT, UR6, URZ, UPT ;  /* 0x000000ff0600728c */ /* 0x000fe2000bf45070 */
[----:B-----5:R-:W-:Y:S01]  /*0490*/  FSETP.NEU.AND P0, PT, R81, RZ, PT ;  /* 0x000000ff5100720b */ /* 0x020fe20003f0d000 */
[----:B------:R-:W-:Y:S02]  /*04a0*/  USEL UR6, URZ, 0xffffffff, UP0 ;  /* 0xffffffffff067887 */ /* 0x000fe40008000000 */
[----:B------:R-:W-:-:S10]  /*04b0*/  UISETP.NE.AND.EX UP2, UPT, UR7, URZ, UPT, UP2 ;  /* 0x000000ff0700728c */ /* 0x000fd4000bf45320 */
[----:B------:R-:W-:Y:S01]  /*04c0*/  VOTEU.ANY UP1, P0 ;  /* 0x0000000000ff7886 */ /* 0x000fe20000020100 */
[----:B------:R-:W-:-:S04]  /*04d0*/  @!UP2 USEL UR6, URZ, 0xffffffff, UP1 ;  /* 0xffffffffff06a887 */ /* 0x000fc80008800000 */
[----:B------:R-:W-:-:S04]  /*04e0*/  ULOP3.LUT UR6, UR6, 0x1, URZ, 0xc0, !UPT ;  /* 0x0000000106067892 */ /* 0x000fc8000f8ec0ff */
[----:B------:R-:W-:-:S11]  /*04f0*/  UISETP.NE.U32.AND UP5, UPT, UR6, 0x1, UPT ;  /* 0x000000010600788c */ /* 0x000fd6000bfa5070 */
.L_x_8:
[----:B------:R-:W3:Y:S01]  /*0500*/  SHFL.IDX PT, R0, R169, RZ, 0x1f ;  /* 0x00001fffa9007589 */ /* 0x000ee200000e0000 */
[----:B------:R-:W-:-:S04]  /*0510*/  UISETP.NE.AND UP1, UPT, UR10, 0x2, UPT ;  /* 0x000000020a00788c */ /* 0x000fc8000bf25270 */
[----:B------:R-:W-:Y:S02]  /*0520*/  UISETP.EQ.AND UP2, UPT, UR5, URZ, !UP1 ;  /* 0x000000ff0500728c */ /* 0x000fe4000cf42270 */
[----:B------:R-:W-:-:S04]  /*0530*/  USEL UR7, URZ, 0x1, UP1 ;  /* 0x00000001ff077887 */ /* 0x000fc80008800000 */
[----:B------:R-:W-:Y:S02]  /*0540*/  PLOP3.LUT P5, PT, P1, PT, UP2, 0x80, 0x8 ;  /* 0x000000000008781c */ /* 0x000fe40000faf028 */
[----:B---3--:R-:W-:-:S13]  /*0550*/  ISETP.NE.AND P0, PT, R0, RZ, PT ;  /* 0x000000ff0000720c */ /* 0x008fda0003f05270 */
[----:B------:R-:W-:Y:S05]  /*0560*/  @P0 BRA `(.L_x_9) ;  /* 0x0000000000d00947 */ /* 0x000fea0003800000 */
[----:B------:R-:W-:Y:S01]  /*0570*/  ELECT P0, URZ, PT ;  /* 0x0000000000ff782f */ /* 0x000fe20003800000 */
[----:B------:R-:W-:-:S12]  /*0580*/  BSSY.RECONVERGENT B0, `(.L_x_9) ;  /* 0x0000032000007945 */ /* 0x000fd80003800200 */
[----:B------:R-:W-:Y:S05]  /*0590*/  @!P0 BRA `(.L_x_10) ;  /* 0x0000000000c08947 */ /* 0x000fea0003800000 */
[----:B------:R-:W-:Y:S01]  /*05a0*/  UMOV UR8, 0x400 ;  /* 0x0000040000087882 */ /* 0x000fe20000000000 */
[----:B------:R-:W-:Y:S01]  /*05b0*/  UMOV UR6, 0x1 ;  /* 0x0000000100067882 */ /* 0x000fe20000000000 */
[----:B------:R-:W-:Y:S02]  /*05c0*/  ULEA UR8, UR37, UR8, 0x18 ;  /* 0x0000000825087291 */ /* 0x000fe4000f8ec0ff */
[----:B------:R-:W-:-:S04]  /*05d0*/  UIADD3 UR12, UPT, UPT, -UR6, 0x100000, URZ ;  /* 0x00100000060c7890 */ /* 0x000fc8000fffe1ff */
[----:B------:R-:W-:Y:S02]  /*05e0*/  USHF.L.U32 UR13, UR12, 0xb, URZ ;  /* 0x0000000b0c0d7899 */ /* 0x000fe400080006ff */
[----:B------:R-:W-:Y:S01]  /*05f0*/  USHF.L.U32 UR12, UR12, 0x1, URZ ;  /* 0x000000010c0c7899 */ /* 0x000fe200080006ff */
[----:B------:R-:W3:Y:S11]  /*0600*/  FENCE.VIEW.ASYNC.S ;  /* 0x00000000000073c6 */ /* 0x000ef60000000000 */
[----:B---3--:R3:W4:Y:S01]  /*0610*/  SYNCS.EXCH.64 URZ, [UR8], UR12 ;  /* 0x0000000c08ff75b2 */ /* 0x0087220008000100 */
[----:B------:R3:W1:Y:S01]  /*0620*/  SYNCS.EXCH.64 URZ, [UR8+0xa0], UR12 ;  /* 0x0000a00c08ff75b2 */ /* 0x0006620008000100 */
        /* <DEDUP_REMOVED lines=37> */
[----:B------:R3:W1:Y:S02]  /*0880*/  SYNCS.EXCH.64 URZ, [UR8+0x138], UR12 ;  /* 0x0001380c08ff75b2 */ /* 0x0006640008000100 */
[----:B---34-:R-:W-:Y:S01]  /*0890*/  NOP ;  /* 0x0000000000007918 */ /* 0x018fe20000000000 */
.L_x_10:
[----:B------:R-:W-:Y:S05]  /*08a0*/  BSYNC.RECONVERGENT B0 ;  /* 0x0000000000007941 */ /* 0x000fea0003800200 */
.L_x_9:
[----:B------:R-:W3:Y:S01]  /*08b0*/  SHFL.IDX PT, R0, R169, RZ, 0x1f ;  /* 0x00001fffa9007589 */ /* 0x000ee200000e0000 */
[----:B------:R-:W-:Y:S01]  /*08c0*/  NOP ;  /* 0x0000000000007918 */ /* 0x000fe20000000000 */
[----:B---3--:R-:W-:-:S13]  /*08d0*/  ISETP.NE.AND P0, PT, R0, 0x1, PT ;  /* 0x000000010000780c */ /* 0x008fda0003f05270 */
[----:B------:R-:W-:Y:S05]  /*08e0*/  @P0 BRA `(.L_x_11) ;  /* 0x00000000003c0947 */ /* 0x000fea0003800000 */
[----:B------:R-:W-:Y:S01]  /*08f0*/  UMOV UR9, 0x400 ;  /* 0x0000040000097882 */ /* 0x000fe20000000000 */
[----:B------:R-:W-:Y:S01]  /*0900*/  UMOV UR8, 0x20 ;  /* 0x0000002000087882 */ /* 0x000fe20000000000 */
[----:B------:R-:W-:Y:S01]  /*0910*/  UMOV UR6, 0x80 ;  /* 0x0000008000067882 */ /* 0x000fe20000000000 */
[----:B------:R-:W-:Y:S02]  /*0920*/  ULEA UR9, UR37, UR9, 0x18 ;  /* 0x0000000925097291 */ /* 0x000fe4000f8ec0ff */
[----:B------:R-:W-:-:S04]  /*0930*/  UIADD3 UR12, UPT, UPT, -UR8, 0x100000, URZ ;  /* 0x00100000080c7890 */ /* 0x000fc8000fffe1ff */
[----:B------:R-:W-:Y:S02]  /*0940*/  USHF.L.U32 UR13, UR12, 0xb, URZ ;  /* 0x0000000b0c0d7899 */ /* 0x000fe400080006ff */
[----:B------:R-:W-:Y:S02]  /*0950*/  USHF.L.U32 UR12, UR12, 0x1, URZ ;  /* 0x000000010c0c7899 */ /* 0x000fe400080006ff */
[----:B------:R-:W-:-:S04]  /*0960*/  UIADD3 UR14, UPT, UPT, -UR6, 0x100000, URZ ;  /* 0x00100000060e7890 */ /* 0x000fc8000fffe1ff */
[----:B------:R-:W-:Y:S02]  /*0970*/  USHF.L.U32 UR15, UR14, 0xb, URZ ;  /* 0x0000000b0e0f7899 */ /* 0x000fe400080006ff */
[----:B------:R-:W-:Y:S01]  /*0980*/  USHF.L.U32 UR14, UR14, 0x1, URZ ;  /* 0x000000010e0e7899 */ /* 0x000fe200080006ff */
[----:B------:R-:W-:Y:S01]  /*0990*/  ELECT P0, URZ, PT ;  /* 0x0000000000ff782f */ /* 0x000fe20003800000 */
[----:B------:R-:W3:Y:S02]  /*09a0*/  FENCE.VIEW.ASYNC.S ;  /* 0x00000000000073c6 */ /* 0x000ee40000000000 */
[----:B---3--:R3:W4:Y:S08]  /*09b0*/  SYNCS.EXCH.64 URZ, [UR9+0x140], UR12 ;  /* 0x0001400c09ff75b2 */ /* 0x0087300008000100 */
[----:B------:R3:W1:Y:S01]  /*09c0*/  SYNCS.EXCH.64 URZ, [UR9+0x148], UR14 ;  /* 0x0001480e09ff75b2 */ /* 0x0006620008000100 */
[----:B------:R-:W-:Y:S01]  /*09d0*/  NOP ;  /* 0x0000000000007918 */ /* 0x000fe20000000000 */
.L_x_11:
[----:B------:R-:W2:Y:S01]  /*09e0*/  SHFL.IDX PT, R0, R169, RZ, 0x1f ;  /* 0x00001fffa9007589 */ /* 0x000ea200000e0000 */
[----:B------:R-:W-:Y:S01]  /*09f0*/  NOP ;  /* 0x0000000000007918 */ /* 0x000fe20000000000 */
[----:B--2---:R-:W-:-:S13]  /*0a00*/  ISETP.NE.AND P0, PT, R0, 0x3, PT ;  /* 0x000000030000780c */ /* 0x004fda0003f05270 */
[----:B------:R-:W-:Y:S05]  /*0a10*/  @P0 BRA `(.L_x_12) ;  /* 0x00000000002c0947 */ /* 0x000fea0003800000 */
[----:B------:R-:W-:Y:S01]  /*0a20*/  UMOV UR8, 0x400 ;  /* 0x0000040000087882 */ /* 0x000fe20000000000 */
[----:B------:R-:W-:Y:S01]  /*0a30*/  UMOV UR6, 0x20 ;  /* 0x0000002000067882 */ /* 0x000fe20000000000 */
[----:B------:R-:W-:Y:S02]  /*0a40*/  ULEA UR8, UR37, UR8, 0x18 ;  /* 0x0000000825087291 */ /* 0x000fe4000f8ec0ff */
[----:B---3--:R-:W-:-:S04]  /*0a50*/  UIADD3 UR12, UPT, UPT, -UR6, 0x100000, URZ ;  /* 0x00100000060c7890 */ /* 0x008fc8000fffe1ff */
[----:B------:R-:W-:Y:S02]  /*0a60*/  USHF.L.U32 UR13, UR12, 0xb, URZ ;  /* 0x0000000b0c0d7899 */ /* 0x000fe400080006ff */
[----:B------:R-:W-:Y:S01]  /*0a70*/  USHF.L.U32 UR12, UR12, 0x1, URZ ;  /* 0x000000010c0c7899 */ /* 0x000fe200080006ff */
[----:B------:R-:W-:Y:S01]  /*0a80*/  ELECT P0, URZ, PT ;  /* 0x0000000000ff782f */ /* 0x000fe20003800000 */
[----:B------:R-:W2:Y:S10]  /*0a90*/  FENCE.VIEW.ASYNC.S ;  /* 0x00000000000073c6 */ /* 0x000eb40000000000 */
[----:B--2---:R2:W3:Y:S01]  /*0aa0*/  SYNCS.EXCH.64 URZ, [UR8+0x150], UR12 ;  /* 0x0001500c08ff75b2 */ /* 0x0044e20008000100 */
[----:B------:R2:W1:Y:S01]  /*0ab0*/  SYNCS.EXCH.64 URZ, [UR8+0x158], UR12 ;  /* 0x0001580c08ff75b2 */ /* 0x0004620008000100 */
[----:B------:R-:W-:Y:S01]  /*0ac0*/  NOP ;  /* 0x0000000000007918 */ /* 0x000fe20000000000 */
.L_x_12:
[----:B------:R-:W4:Y:S01]  /*0ad0*/  SHFL.IDX PT, R0, R169, RZ, 0x1f ;  /* 0x00001fffa9007589 */ /* 0x000f2200000e0000 */
[----:B------:R-:W-:Y:S01]  /*0ae0*/  NOP ;  /* 0x0000000000007918 */ /* 0x000fe20000000000 */
[----:B----4-:R-:W-:-:S13]  /*0af0*/  ISETP.NE.AND P0, PT, R0, 0x4, PT ;  /* 0x000000040000780c */ /* 0x010fda0003f05270 */
[----:B------:R-:W-:Y:S05]  /*0b00*/  @P0 BRA `(.L_x_13) ;  /* 0x0000000000480947 */ /* 0x000fea0003800000 */
[----:B---3--:R-:W-:Y:S01]  /*0b10*/  UMOV UR9, 0x1e0 ;  /* 0x000001e000097882 */ /* 0x008fe20000000000 */
[----:B--2---:R-:W-:Y:S01]  /*0b20*/  UMOV UR8, 0x400 ;  /* 0x0000040000087882 */ /* 0x004fe20000000000 */
[----:B------:R-:W-:Y:S01]  /*0b30*/  USEL UR9, UR9, 0x1a0, UP5 ;  /* 0x000001a009097887 */ /* 0x000fe2000a800000 */
        /* <DEDUP_REMOVED lines=9> */
[----:B------:R-:W2:Y:S02]  /*0bd0*/  FENCE.VIEW.ASYNC.S ;  /* 0x00000000000073c6 */ /* 0x000ea40000000000 */
[----:B--2---:R4:W2:Y:S08]  /*0be0*/  SYNCS.EXCH.64 URZ, [UR8+0x160], UR12 ;  /* 0x0001600c08ff75b2 */ /* 0x0048b00008000100 */
[----:B------:R4:W3:Y:S01]  /*0bf0*/  SYNCS.EXCH.64 URZ, [UR8+0x170], UR14 ;  /* 0x0001700e08ff75b2 */ /* 0x0008e20008000100 */
[----:B------:R4:W1:Y:S01]  /*0c00*/  SYNCS.EXCH.64 URZ, [UR8+0x168], UR12 ;  /* 0x0001680c08ff75b2 */ /* 0x0008620008000100 */
[----:B------:R4:W1:Y:S02]  /*0c10*/  SYNCS.EXCH.64 URZ, [UR8+0x178], UR14 ;  /* 0x0001780e08ff75b2 */ /* 0x0008640008000100 */
[----:B----4-:R-:W-:Y:S01]  /*0c20*/  NOP ;  /* 0x0000000000007918 */ /* 0x010fe20000000000 */
.L_x_13:
[----:B------:R-:W4:Y:S01]  /*0c30*/  SHFL.IDX PT, R0, R169, RZ, 0x1f ;  /* 0x00001fffa9007589 */ /* 0x000f2200000e0000 */
[----:B------:R-:W-:Y:S01]  /*0c40*/  NOP ;  /* 0x0000000000007918 */ /* 0x000fe20000000000 */
[----:B----4-:R-:W-:-:S13]  /*0c50*/  ISETP.NE.AND P0, PT, R0, 0x5, PT ;  /* 0x000000050000780c */ /* 0x010fda0003f05270 */
[----:B------:R-:W-:Y:S05]  /*0c60*/  @P0 BRA `(.L_x_14) ;  /* 0x0000000000540947 */ /* 0x000fea0003800000 */
[----:B---3--:R-:W-:Y:S01]  /*0c70*/  UMOV UR9, 0x400 ;  /* 0x0000040000097882 */ /* 0x008fe20000000000 */
[----:B--2---:R-:W-:Y:S01]  /*0c80*/  UMOV UR8, 0x1 ;  /* 0x0000000100087882 */ /* 0x004fe20000000000 */
        /* <DEDUP_REMOVED lines=13> */
[----:B------:R4:W1:Y:S01]  /*0d60*/  SYNCS.EXCH.64 URZ, [UR9+0x1a8], UR14 ;  /* 0x0001a80e09ff75b2 */ /* 0x0008620008000100 */
[----:B------:R4:W1:Y:S01]  /*0d70*/  SYNCS.EXCH.64 URZ, [UR9+0x190], UR12 ;  /* 0x0001900c09ff75b2 */ /* 0x0008620008000100 */
[----:B------:R4:W1:Y:S01]  /*0d80*/  SYNCS.EXCH.64 URZ, [UR9+0x1b0], UR14 ;  /* 0x0001b00e09ff75b2 */ /* 0x0008620008000100 */
[----:B------:R4:W1:Y:S01]  /*0d90*/  SYNCS.EXCH.64 URZ, [UR9+0x198], UR12 ;  /* 0x0001980c09ff75b2 */ /* 0x0008620008000100 */
[----:B------:R4:W1:Y:S02]  /*0da0*/  SYNCS.EXCH.64 URZ, [UR9+0x1b8], UR14 ;  /* 0x0001b80e09ff75b2 */ /* 0x0008640008000100 */
[----:B----4-:R-:W-:Y:S01]  /*0db0*/  NOP ;  /* 0x0000000000007918 */ /* 0x010fe20000000000 */
.L_x_14:
[----:B------:R-:W4:Y:S01]  /*0dc0*/  SHFL.IDX PT, R0, R169, RZ, 0x1f ;  /* 0x00001fffa9007589 */ /* 0x000f2200000e0000 */
[----:B------:R-:W-:Y:S01]  /*0dd0*/  ISETP.NE.OR P1, PT, RZ, UR10, !P1 ;  /* 0x0000000aff007c0c */ /* 0x000fe2000cf25670 */
[----:B------:R-:W-:Y:S01]  /*0de0*/  NOP ;  /* 0x0000000000007918 */ /* 0x000fe20000000000 */
[----:B----4-:R-:W-:-:S13]  /*0df0*/  ISETP.NE.AND P0, PT, R0, 0x3, PT ;  /* 0x000000030000780c */ /* 0x010fda0003f05270 */
[----:B------:R-:W-:Y:S05]  /*0e00*/  @P0 BRA `(.L_x_15) ;  /* 0x0000000000340947 */ /* 0x000fea0003800000 */
[----:B--2---:R-:W-:Y:S01]  /*0e10*/  UMOV UR8, 0x400 ;  /* 0x0000040000087882 */ /* 0x004fe20000000000 */
[----:B------:R-:W-:Y:S01]  /*0e20*/  UMOV UR6, 0x20 ;  /* 0x0000002000067882 */ /* 0x000fe20000000000 */
[----:B------:R-:W-:Y:S02]  /*0e30*/  ULEA UR8, UR37, UR8, 0x18 ;  /* 0x0000000825087291 */ /* 0x000fe4000f8ec0ff */
[----:B---3--:R-:W-:-:S04]  /*0e40*/  UIADD3 UR12, UPT, UPT, -UR6, 0x100000, URZ ;  /* 0x00100000060c7890 */ /* 0x008fc8000fffe1ff */
[----:B------:R-:W-:Y:S02]  /*0e50*/  USHF.L.U32 UR13, UR12, 0xb, URZ ;  /* 0x0000000b0c0d7899 */ /* 0x000fe400080006ff */
[----:B------:R-:W-:Y:S01]  /*0e60*/  USHF.L.U32 UR12, UR12, 0x1, URZ ;  /* 0x000000010c0c7899 */ /* 0x000fe200080006ff */
[----:B------:R-:W-:Y:S01]  /*0e70*/  ELECT P0, URZ, PT ;  /* 0x0000000000ff782f */ /* 0x000fe20003800000 */
[----:B------:R-:W2:Y:S10]  /*0e80*/  FENCE.VIEW.ASYNC.S ;  /* 0x00000000000073c6 */ /* 0x000eb40000000000 */
[----:B--2---:R4:W2:Y:S01]  /*0e90*/  SYNCS.EXCH.64 URZ, [UR8+0x1c0], UR12 ;  /* 0x0001c00c08ff75b2 */ /* 0x0048a20008000100 */
[----:B------:R4:W3:Y:S01]  /*0ea0*/  SYNCS.EXCH.64 URZ, [UR8+0x1d0], UR12 ;  /* 0x0001d00c08ff75b2 */ /* 0x0008e20008000100 */
[----:B------:R4:W1:Y:S01]  /*0eb0*/  SYNCS.EXCH.64 URZ, [UR8+0x1c8], UR12 ;  /* 0x0001c80c08ff75b2 */ /* 0x0008620008000100 */
[----:B------:R4:W1:Y:S02]  /*0ec0*/  SYNCS.EXCH.64 URZ, [UR8+0x1d8], UR12 ;  /* 0x0001d80c08ff75b2 */ /* 0x0008640008000100 */
[----:B----4-:R-:W-:Y:S01]  /*0ed0*/  NOP ;  /* 0x0000000000007918 */ /* 0x010fe20000000000 */
.L_x_15:
[----:B------:R-:W-:Y:S01]  /*0ee0*/  VOTEU.ALL UP1, P1 ;  /* 0x0000000000ff7886 */ /* 0x000fe20000820000 */
[----:B--2---:R-:W2:Y:S01]  /*0ef0*/  LDCU UR8, c[0x0][0x36c] ;  /* 0x00006d80ff0877ac */ /* 0x004ea20008000800 */
[----:B------:R-:W-:Y:S01]  /*0f00*/  NOP ;  /* 0x0000000000007918 */ /* 0x000fe20000000000 */
[----:B------:R-:W-:Y:S01]  /*0f10*/  LOP3.LUT R10, R166, 0x1f, RZ, 0xc0, !PT ;  /* 0x0000001fa60a7812 */ /* 0x000fe200078ec0ff */
[----:B---3--:R-:W-:Y:S01]  /*0f20*/  UMOV UR12, 0x20 ;  /* 0x00000020000c7882 */ /* 0x008fe20000000000 */
[----:B------:R-:W-:Y:S01]  /*0f30*/  @!UP1 UMOV UR6, 0x400 ;  /* 0x0000040000069882 */ /* 0x000fe20000000000 */
[----:B------:R-:W-:-:S04]  /*0f40*/  @!UP1 UIADD3 UR12, UPT, UPT, -UR12, 0x100000, URZ ;  /* 0x001000000c0c9890 */ /* 0x000fc8000fffe1ff */
[----:B------:R-:W-:Y:S02]  /*0f50*/  @!UP1 USHF.L.U32 UR13, UR12, 0xb, URZ ;  /* 0x0000000b0c0d9899 */ /* 0x000fe400080006ff */
[----:B------:R-:W-:Y:S02]  /*0f60*/  @!UP1 USHF.L.U32 UR12, UR12, 0x1, URZ ;  /* 0x000000010c0c9899 */ /* 0x000fe400080006ff */
[----:B------:R-:W-:Y:S01]  /*0f70*/  @!UP1 ULEA UR6, UR37, UR6, 0x18 ;  /* 0x0000000625069291 */ /* 0x000fe2000f8ec0ff */
[----:B------:R-:W-:Y:S01]  /*0f80*/  VOTEU.ALL UP1, P1 ;  /* 0x0000000000ff7886 */ /* 0x000fe20000820000 */
[----:B------:R-:W-:Y:S01]  /*0f90*/  UISETP.NE.AND UP4, UPT, UR10, URZ, UPT ;  /* 0x000000ff0a00728c */ /* 0x000fe2000bf85270 */
[----:B------:R-:W3:Y:S09]  /*0fa0*/  FENCE.VIEW.ASYNC.S ;  /* 0x00000000000073c6 */ /* 0x000ef20000000000 */
[----:B---3--:R3:W4:Y:S01]  /*0fb0*/  @!UP1 SYNCS.EXCH.64 URZ, [UR6+0x1e0], UR12 ;  /* 0x0001e00c06ff95b2 */ /* 0x0087220008000100 */
[----:B--2---:R-:W-:-:S09]  /*0fc0*/  UISETP.EQ.U32.AND UP1, UPT, UR8, 0x1, UPT ;  /* 0x000000010800788c */ /* 0x004fd2000bf22070 */
[----:B------:R-:W-:Y:S05]  /*0fd0*/  BRA.U !UP1, `(.L_x_16) ;  /* 0x0000000109087547 */ /* 0x000fea000b800000 */
[----:B-1--4-:R-:W-:Y:S01]  /*0fe0*/  UCGABAR_ARV ;  /* 0x00000000000079c7 */ /* 0x012fe20008000000 */
[----:B------:R-:W-:Y:S05]  /*0ff0*/  BRA `(.L_x_17) ;  /* 0x0000000000047947 */ /* 0x000fea0003800000 */
.L_x_16:
[----:B-1--4-:R-:W-:Y:S01]  /*1000*/  NOP ;  /* 0x0000000000007918 */ /* 0x012fe20000000000 */
.L_x_17:
[----:B------:R-:W1:Y:S01]  /*1010*/  S2R R164, SR_CTAID.Y ;  /* 0x0000000000a47919 */ /* 0x000e620000002600 */
[----:B------:R-:W-:-:S05]  /*1020*/  CS2R.32 R155, SR_CgaSize ;  /* 0x00000000009b7805 */ /* 0x000fca0000008a00 */
[----:B------:R-:W-:-:S05]  /*1030*/  IMAD R155, R155, -0xa0, RZ ;  /* 0xffffff609b9b7824 */ /* 0x000fca00078e02ff */
[----:B---3--:R-:W-:-:S14]  /*1040*/  R2UR UR6, R155 ;  /* 0x000000009b0672ca */ /* 0x008fdc00000e0000 */
[----:B------:R-:W2:Y:S01]  /*1050*/  LDCU UR6, c[0x0][UR6+0x2b4] ;  /* 0x00005680060677ac */ /* 0x000ea20008000800 */
[----:B------:R-:W-:-:S05]  /*1060*/  CS2R.32 R0, SR_CgaSize ;  /* 0x0000000000007805 */ /* 0x000fca0000008a00 */
[----:B------:R-:W-:-:S06]  /*1070*/  IMAD R0, R0, -0xa0, RZ ;  /* 0xffffff6000007824 */ /* 0x000fcc00078e02ff */
[----:B------:R-:W3:Y:S01]  /*1080*/  LDC R0, c[0x0][R0+0x2a4] ;  /* 0x0000a90000007b82 */ /* 0x000ee20000000800 */
[----:B------:R-:W-:Y:S01]  /*1090*/  PRMT R8, RZ, 0x7610, R8 ;  /* 0x00007610ff087816 */ /* 0x000fe20000000008 */
[----:B------:R-:W4:Y:S01]  /*10a0*/  S2R R11, SR_CTAID.X ;  /* 0x00000000000b7919 */ /* 0x000f220000002500 */
[----:B------:R-:W-:-:S05]  /*10b0*/  CS2R.32 R155, SR_CgaSize ;  /* 0x00000000009b7805 */ /* 0x000fca0000008a00 */
[----:B------:R-:W-:-:S05]  /*10c0*/  IMAD R155, R155, -0xa0, RZ ;  /* 0xffffff609b9b7824 */ /* 0x000fca00078e02ff */
[----:B------:R-:W-:-:S14]  /*10d0*/  R2UR UR8, R155 ;  /* 0x000000009b0872ca */ /* 0x000fdc00000e0000 */
[----:B------:R-:W3:Y:S01]  /*10e0*/  LDCU UR8, c[0x0][UR8+0x2b0] ;  /* 0x00005600080877ac */ /* 0x000ee20008000800 */
[----:B------:R-:W-:Y:S01]  /*10f0*/  UISETP.NE.AND UP2, UPT, UR10, 0x2, UPT ;  /* 0x000000020a00788c */ /* 0x000fe2000bf45270 */
[----:B------:R-:W2:Y:S01]  /*1100*/  LDC R9, c[0x0][0xb24] ;  /* 0x0002c900ff097b82 */ /* 0x000ea20000000800 */
[----:B------:R-:W-:-:S05]  /*1110*/  CS2R.32 R2, SR_CgaSize ;  /* 0x0000000000027805 */ /* 0x000fca0000008a00 */
[----:B------:R-:W-:-:S06]  /*1120*/  IMAD R2, R2, -0xa0, RZ ;  /* 0xffffff6002027824 */ /* 0x000fcc00078e02ff */
[----:B------:R-:W3:Y:S08]  /*1130*/  LDC R2, c[0x0][R2+0x2a0] ;  /* 0x0000a80002027b82 */ /* 0x000ef00000000800 */
[----:B------:R-:W3:Y:S01]  /*1140*/  LDC R72, c[0x0][0xb24] ;  /* 0x0002c900ff487b82 */ /* 0x000ee20000000800 */
[----:B-1----:R-:W-:-:S07]  /*1150*/  I2FP.F32.U32 R3, R164 ;  /* 0x000000a400037245 */ /* 0x002fce0000201000 */
[----:B------:R-:W1:Y:S01]  /*1160*/  S2UR UR36, SR_CTAID.Z ;  /* 0x00000000002479c3 */ /* 0x000e620000002700 */
[----:B--2---:R-:W-:Y:S01]  /*1170*/  ISETP.GE.AND P0, PT, R9, 0x1, PT ;  /* 0x000000010900780c */ /* 0x004fe20003f06270 */
[----:B----4-:R-:W-:Y:S01]  /*1180*/  IMAD.MOV.U32 R155, RZ, RZ, R11 ;  /* 0x000000ffff9b7224 */ /* 0x010fe200078e000b */
[----:B------:R-:W-:Y:S01]  /*1190*/  I2FP.F32.U32 R4, R11 ;  /* 0x0000000b00047245 */ /* 0x000fe20000201000 */
[----:B------:R-:W-:Y:S01]  /*11a0*/  FMUL R3, R3, UR6 ;  /* 0x0000000603037c20 */ /* 0x000fe20008400000 */
[----:B------:R-:W2:Y:S03]  /*11b0*/  LDCU UR6, c[0x0][0xb30] ;  /* 0x00016600ff0677ac */ /* 0x000ea60008000800 */
[----:B---3--:R-:W-:Y:S01]  /*11c0*/  FMUL R4, R4, UR8 ;  /* 0x0000000804047c20 */ /* 0x008fe20008400000 */
[----:B------:R-:W3:Y:S08]  /*11d0*/  F2I.U32.TRUNC.NTZ R143, R3 ;  /* 0x00000003008f7305 */ /* 0x000ef0000020f000 */
[----:B------:R-:W4:Y:S01]  /*11e0*/  F2I.U32.TRUNC.NTZ R154, R4 ;  /* 0x00000004009a7305 */ /* 0x000f22000020f000 */
[----:B--2---:R-:W-:Y:S01]  /*11f0*/  UISETP.NE.AND UP3, UPT, UR6, 0x1, UPT ;  /* 0x000000010600788c */ /* 0x004fe2000bf65270 */
[----:B---3--:R-:W-:-:S05]  /*1200*/  IADD3 R143, PT, PT, -R143, RZ, RZ ;  /* 0x000000ff8f8f7210 */ /* 0x008fca0007ffe1ff */
[----:B------:R-:W-:Y:S01]  /*1210*/  IMAD R143, R0, R143, R164 ;  /* 0x0000008f008f7224 */ /* 0x000fe200078e02a4 */
[----:B------:R-:W-:Y:S01]  /*1220*/  PRMT R0, RZ, 0x7610, R0 ;  /* 0x00007610ff007816 */ /* 0x000fe20000000000 */
[----:B----4-:R-:W-:-:S04]  /*1230*/  IMAD.MOV R154, RZ, RZ, -R154 ;  /* 0x000000ffff9a7224 */ /* 0x010fc800078e0a9a */
[----:B------:R-:W-:Y:S01]  /*1240*/  IMAD R154, R2, R154, R11 ;  /* 0x0000009a029a7224 */ /* 0x000fe200078e020b */
[----:B-1----:R-:W-:Y:S06]  /*1250*/  BRA.U UP4, `(.L_x_18) ;  /* 0x0000000104247547 */ /* 0x002fec000b800000 */
[----:B------:R-:W-:Y:S01]  /*1260*/  ISETP.NE.AND P1, PT, R143, RZ, PT ;  /* 0x000000ff8f00720c */ /* 0x000fe20003f25270 */
[----:B------:R-:W-:Y:S01]  /*1270*/  IMAD.MOV.U32 R0, RZ, RZ, 0x3 ;  /* 0x00000003ff007424 */ /* 0x000fe200078e00ff */
[C---:B------:R-:W-:Y:S02]  /*1280*/  LOP3.LUT R3, R154.reuse, 0xfffffffe, RZ, 0xc0, !PT ;  /* 0xfffffffe9a037812 */ /* 0x040fe400078ec0ff */
[----:B------:R-:W-:Y:S02]  /*1290*/  ISETP.LT.U32.OR P1, PT, R154, 0x2, !P1 ;  /* 0x000000029a00780c */ /* 0x000fe40004f21470 */
[----:B------:R-:W-:Y:S02]  /*12a0*/  SHF.L.U32 R0, R0, R3, RZ ;  /* 0x0000000300007219 */ /* 0x000fe400000006ff */
[----:B------:R-:W-:Y:S02]  /*12b0*/  SEL R5, RZ, 0x1, !P1 ;  /* 0x00000001ff057807 */ /* 0x000fe40004800000 */
[----:B------:R-:W-:-:S05]  /*12c0*/  SEL R2, RZ, 0x2, !P1 ;  /* 0x00000002ff027807 */ /* 0x000fca0004800000 */
[----:B------:R-:W-:-:S05]  /*12d0*/  IMAD.IADD R2, R5, 0x1, R2 ;  /* 0x0000000105027824 */ /* 0x000fca00078e0202 */
[----:B------:R-:W-:Y:S02]  /*12e0*/  PRMT R8, R2, 0x7610, R8 ;  /* 0x0000761002087816 */ /* 0x000fe40000000008 */
.L_x_18:
[----:B------:R-:W-:Y:S05]  /*12f0*/  @!P0 BRA `(.L_x_19) ;  /* 0x0000000000b88947 */ /* 0x000fea0003800000 */
[----:B------:R-:W1:Y:S01]  /*1300*/  LDC.64 R4, c[0x0][0xb18] ;  /* 0x0002c600ff047b82 */ /* 0x000e620000000a00 */
[----:B------:R-:W-:-:S07]  /*1310*/  ISETP.NE.AND P0, PT, R9, 0x1, PT ;  /* 0x000000010900780c */ /* 0x000fce0003f05270 */
[----:B------:R-:W2:Y:S08]  /*1320*/  LDC R14, c[0x0][0xb0c] ;  /* 0x0002c300ff0e7b82 */ /* 0x000eb00000000800 */
[----:B------:R-:W3:Y:S08]  /*1330*/  LDC R13, c[0x0][0x370] ;  /* 0x0000dc00ff0d7b82 */ /* 0x000ef00000000800 */
[----:B------:R-:W4:Y:S01]  /*1340*/  LDC R16, c[0x0][0x374] ;  /* 0x0000dd00ff107b82 */ /* 0x000f220000000800 */
[----:B-1----:R-:W-:-:S07]  /*1350*/  ISETP.NE.AND P1, PT, R4, 0x1, PT ;  /* 0x000000010400780c */ /* 0x002fce0003f25270 */
[----:B------:R-:W3:Y:S01]  /*1360*/  LDC.64 R6, c[0x0][0xb10] ;  /* 0x0002c400ff067b82 */ /* 0x000ee20000000a00 */
[----:B--2---:R-:W-:-:S07]  /*1370*/  ISETP.NE.AND P2, PT, R14, 0x1, PT ;  /* 0x000000010e00780c */ /* 0x004fce0003f45270 */
[----:B------:R-:W1:Y:S08]  /*1380*/  LDC R12, c[0x0][0xb20] ;  /* 0x0002c800ff0c7b82 */ /* 0x000e700000000800 */
[----:B------:R-:W2:Y:S01]  /*1390*/  LDC.64 R2, c[0x0][0xb28] ;  /* 0x0002ca00ff027b82 */ /* 0x000ea20000000a00 */
[----:B----4-:R-:W-:-:S04]  /*13a0*/  IMAD.HI.U32 R15, R16, R5, RZ ;  /* 0x00000005100f7227 */ /* 0x010fc800078e00ff */
[----:B------:R-:W-:-:S04]  /*13b0*/  IMAD.HI.U32 R5, R164, R5, RZ ;  /* 0x00000005a4057227 */ /* 0x000fc800078e00ff */
[----:B---3--:R-:W-:-:S04]  /*13c0*/  IMAD.HI.U32 R18, R13, R6, RZ ;  /* 0x000000060d127227 */ /* 0x008fc800078e00ff */
[C---:B------:R-:W-:Y:S01]  /*13d0*/  IMAD.HI.U32 R20, R11.reuse, R6, RZ ;  /* 0x000000060b147227 */ /* 0x040fe200078e00ff */
[-C--:B------:R-:W-:Y:S02]  /*13e0*/  @P2 SHF.R.U32.HI R13, RZ, R7.reuse, R18 ;  /* 0x00000007ff0d2219 */ /* 0x080fe40000011612 */
[-C--:B-1----:R-:W-:Y:S02]  /*13f0*/  @P1 SHF.R.U32.HI R16, RZ, R12.reuse, R15 ;  /* 0x0000000cff101219 */ /* 0x082fe4000001160f */
[----:B------:R-:W-:Y:S02]  /*1400*/  SHF.R.U32.HI R5, RZ, R12, R5 ;  /* 0x0000000cff057219 */ /* 0x000fe40000011605 */
[----:B------:R-:W-:Y:S02]  /*1410*/  SHF.R.U32.HI R20, RZ, R7, R20 ;  /* 0x00000007ff147219 */ /* 0x000fe40000011614 */
[----:B------:R-:W-:Y:S01]  /*1420*/  SEL R5, R164, R5, !P1 ;  /* 0x00000005a4057207 */ /* 0x000fe20004800000 */
[----:B--2---:R-:W-:Y:S01]  /*1430*/  IMAD.HI.U32 R18, R16, R2, RZ ;  /* 0x0000000210127227 */ /* 0x004fe200078e00ff */
[----:B------:R-:W-:-:S02]  /*1440*/  SEL R155, R11, R20, !P2 ;  /* 0x000000140b9b7207 */ /* 0x000fc40005000000 */
[----:B------:R-:W-:Y:S01]  /*1450*/  IADD3 R7, PT, PT, -R5, RZ, RZ ;  /* 0x000000ff05077210 */ /* 0x000fe20007ffe1ff */
[----:B------:R-:W-:Y:S01]  /*1460*/  IMAD.HI.U32 R6, R13, R2, RZ ;  /* 0x000000020d067227 */ /* 0x000fe200078e00ff */
[----:B------:R-:W-:-:S03]  /*1470*/  @P0 SHF.R.U32.HI R16, RZ, R3, R18 ;  /* 0x00000003ff100219 */ /* 0x000fc60000011612 */
[----:B------:R-:W-:Y:S01]  /*1480*/  IMAD R7, R4, R7, R164 ;  /* 0x0000000704077224 */ /* 0x000fe200078e02a4 */
[----:B------:R-:W-:Y:S01]  /*1490*/  @P0 SHF.R.U32.HI R13, RZ, R3, R6 ;  /* 0x00000003ff0d0219 */ /* 0x000fe20000011606 */
[----:B------:R-:W-:-:S04]  /*14a0*/  IMAD R16, R16, R9, RZ ;  /* 0x0000000910107224 */ /* 0x000fc800078e02ff */
[----:B------:R-:W-:Y:S01]  /*14b0*/  IMAD R6, R13, R9, RZ ;  /* 0x000000090d067224 */ /* 0x000fe200078e02ff */
[----:B------:R-:W-:-:S04]  /*14c0*/  ISETP.GE.AND P1, PT, R5, R16, PT ;  /* 0x000000100500720c */ /* 0x000fc80003f26270 */
[----:B------:R-:W-:Y:S01]  /*14d0*/  ISETP.GE.OR P1, PT, R155, R6, P1 ;  /* 0x000000069b00720c */ /* 0x000fe20000f26670 */
[----:B------:R-:W-:-:S05]  /*14e0*/  IMAD.HI.U32 R6, R5, R2, RZ ;  /* 0x0000000205067227 */ /* 0x000fca00078e00ff */
[----:B------:R-:W-:-:S04]  /*14f0*/  SHF.R.U32.HI R6, RZ, R3, R6 ;  /* 0x00000003ff067219 */ /* 0x000fc80000011606 */
[----:B------:R-:W-:-:S03]  /*1500*/  SEL R6, R5, R6, !P0 ;  /* 0x0000000605067207 */ /* 0x000fc60004000000 */
[----:B------:R-:W-:Y:S01]  /*1510*/  @!P1 IMAD.HI.U32 R12, R155, R2, RZ ;  /* 0x000000029b0c9227 */ /* 0x000fe200078e00ff */
[----:B------:R-:W-:-:S04]  /*1520*/  IADD3 R2, PT, PT, -R6, RZ, RZ ;  /* 0x000000ff06027210 */ /* 0x000fc80007ffe1ff */
[----:B------:R-:W-:Y:S01]  /*1530*/  @!P1 SHF.R.U32.HI R12, RZ, R3, R12 ;  /* 0x00000003ff0c9219 */ /* 0x000fe2000001160c */
[----:B------:R-:W-:-:S03]  /*1540*/  IMAD R2, R9, R2, R5 ;  /* 0x0000000209027224 */ /* 0x000fc600078e0205 */
[----:B------:R-:W-:-:S05]  /*1550*/  @!P1 SEL R3, R155, R12, !P0 ;  /* 0x0000000c9b039207 */ /* 0x000fca0004000000 */
[--C-:B------:R-:W-:Y:S02]  /*1560*/  @!P1 IMAD.IADD R6, R6, 0x1, -R3.reuse ;  /* 0x0000000106069824 */ /* 0x100fe400078e0a03 */
[----:B------:R-:W-:Y:S01]  /*1570*/  @!P1 IMAD R3, R2, R13, R3 ;  /* 0x0000000d02039224 */ /* 0x000fe200078e0203 */
[----:B------:R-:W-:Y:S01]  /*1580*/  IADD3 R2, PT, PT, -R155, RZ, RZ ;  /* 0x000000ff9b027210 */ /* 0x000fe20007ffe1ff */
[----:B------:R-:W-:Y:S02]  /*1590*/  @!P1 IMAD R5, R6, R9, R155 ;  /* 0x0000000906059224 */ /* 0x000fe400078e029b */
[----:B------:R-:W-:Y:S02]  /*15a0*/  @!P1 IMAD.MOV.U32 R155, RZ, RZ, R3 ;  /* 0x000000ffff9b9224 */ /* 0x000fe400078e0003 */
[----:B------:R-:W-:Y:S02]  /*15b0*/  IMAD R2, R14, R2, R11 ;  /* 0x000000020e027224 */ /* 0x000fe400078e020b */
[----:B------:R-:W-:-:S02]  /*15c0*/  IMAD R164, R5, R4, R7 ;  /* 0x0000000405a47224 */ /* 0x000fc400078e0207 */
[----:B------:R-:W-:Y:S02]  /*15d0*/  IMAD R155, R155, R14, R2 ;  /* 0x0000000e9b9b7224 */ /* 0x000fe400078e0202 */
.L_x_19:
[----:B------:R-:W-:Y:S05]  /*15e0*/  BRA.U UP3, `(.L_x_20) ;  /* 0x0000000103407547 */ /* 0x000fea000b800000 */
[----:B------:R-:W1:Y:S08]  /*15f0*/  LDC.64 R4, c[0x0][0xb10] ;  /* 0x0002c400ff047b82 */ /* 0x000e700000000a00 */
[----:B------:R-:W2:Y:S08]  /*1600*/  LDC.64 R2, c[0x0][0xb18] ;  /* 0x0002c600ff027b82 */ /* 0x000eb00000000a00 */
[----:B------:R-:W3:Y:S08]  /*1610*/  LDC R6, c[0x0][0xb20] ;  /* 0x0002c800ff067b82 */ /* 0x000ef00000000800 */
[----:B------:R-:W4:Y:S01]  /*1620*/  LDC R12, c[0x0][0xb0c] ;  /* 0x0002c300ff0c7b82 */ /* 0x000f220000000800 */
[----:B-1----:R-:W-:-:S05]  /*1630*/  IMAD.HI.U32 R4, R155, R4, RZ ;  /* 0x000000049b047227 */ /* 0x002fca00078e00ff */
[----:B------:R-:W-:Y:S01]  /*1640*/  SHF.R.U32.HI R4, RZ, R5, R4 ;  /* 0x00000005ff047219 */ /* 0x000fe20000011604 */
[----:B--2---:R-:W-:Y:S01]  /*1650*/  IMAD.HI.U32 R3, R164, R3, RZ ;  /* 0x00000003a4037227 */ /* 0x004fe200078e00ff */
[----:B------:R-:W-:-:S04]  /*1660*/  ISETP.NE.AND P0, PT, R2, 0x1, PT ;  /* 0x000000010200780c */ /* 0x000fc80003f05270 */
[----:B---3--:R-:W-:-:S04]  /*1670*/  SHF.R.U32.HI R3, RZ, R6, R3 ;  /* 0x00000006ff037219 */ /* 0x008fc80000011603 */
[----:B------:R-:W-:Y:S02]  /*1680*/  SEL R3, R164, R3, !P0 ;  /* 0x00000003a4037207 */ /* 0x000fe40004000000 */
[----:B----4-:R-:W-:-:S04]  /*1690*/  ISETP.NE.AND P1, PT, R12, 0x1, PT ;  /* 0x000000010c00780c */ /* 0x010fc80003f25270 */
[----:B------:R-:W-:-:S05]  /*16a0*/  SEL R6, R155, R4, !P1 ;  /* 0x000000049b067207 */ /* 0x000fca0004800000 */
[----:B------:R-:W-:Y:S02]  /*16b0*/  IMAD.IADD R4, R3, 0x1, -R6 ;  /* 0x0000000103047824 */ /* 0x000fe400078e0a06 */
[----:B------:R-:W-:Y:S02]  /*16c0*/  IMAD.IADD R3, R6, 0x1, -R3 ;  /* 0x0000000106037824 */ /* 0x000fe400078e0a03 */
[----:B------:R-:W-:Y:S02]  /*16d0*/  IMAD R155, R4, R12, R155 ;  /* 0x0000000c049b7224 */ /* 0x000fe400078e029b */
[----:B------:R-:W-:Y:S02]  /*16e0*/  IMAD R164, R3, R2, R164 ;  /* 0x0000000203a47224 */ /* 0x000fe400078e02a4 */
.L_x_20:
[----:B------:R-:W-:Y:S05]  /*16f0*/  BRA.U !UP1, `(.L_x_21) ;  /* 0x00000001090c7547 */ /* 0x000fea000b800000 */
[----:B------:R-:W-:Y:S01]  /*1700*/  UCGABAR_WAIT ;  /* 0x0000000000007dc7 */ /* 0x000fe20008000000 */
[----:B------:R-:W-:Y:S01]  /*1710*/  CCTL.IVALL ;  /* 0x00000000ff00798f */ /* 0x000fe20002000000 */
[----:B------:R-:W-:Y:S05]  /*1720*/  BRA `(.L_x_22) ;  /* 0x0000000000047947 */ /* 0x000fea0003800000 */
.L_x_21:
[----:B------:R-:W-:Y:S06]  /*1730*/  BAR.SYNC.DEFER_BLOCKING 0x0 ;  /* 0x0000000000007b1d */ /* 0x000fec0000010000 */
.L_x_22:
[----:B------:R-:W-:Y:S05]  /*1740*/  BRA.U UP2, `(.L_x_23) ;  /* 0x0000001902f47547 */ /* 0x000fea000b800000 */
[----:B------:R-:W1:Y:S01]  /*1750*/  LDCU UR15, c[0x0][0x38c] ;  /* 0x00007180ff0f77ac */ /* 0x000e620008000800 */
[----:B------:R-:W2:Y:S01]  /*1760*/  LDC R9, c[0x0][0x370] ;  /* 0x0000dc00ff097b82 */ /* 0x000ea20000000800 */
[C---:B------:R-:W-:Y:S01]  /*1770*/  IMAD.SHL.U32 R17, R11.reuse, 0x20, RZ ;  /* 0x000000200b117824 */ /* 0x040fe200078e00ff */
[----:B------:R-:W-:Y:S01]  /*1780*/  PLOP3.LUT P1, PT, PT, PT, UP5, 0x80, 0x8 ;  /* 0x000000000008781c */ /* 0x000fe20003f2f058 */
[----:B------:R-:W-:Y:S01]  /*1790*/  UISETP.NE.AND UP1, UPT, UR10, URZ, UPT ;  /* 0x000000ff0a00728c */ /* 0x000fe2000bf25270 */
[----:B------:R-:W-:Y:S01]  /*17a0*/  ISETP.NE.AND P4, PT, R10, RZ, P5 ;  /* 0x000000ff0a00720c */ /* 0x000fe20002f85270 */
[----:B------:R-:W-:Y:S01]  /*17b0*/  IMAD.SHL.U32 R16, R11, 0x80, RZ ;  /* 0x000000800b107824 */ /* 0x000fe200078e00ff */
[----:B------:R-:W-:Y:S01]  /*17c0*/  PLOP3.LUT P1, PT, P1, PT, PT, 0x8, 0x80 ;  /* 0x000000000080781c */ /* 0x000fe20000f2e170 */
[----:B------:R-:W-:Y:S01]  /*17d0*/  IMAD.MOV.U32 R15, RZ, RZ, 0x1 ;  /* 0x00000001ff0f7424 */ /* 0x000fe200078e00ff */
[----:B------:R-:W3:Y:S01]  /*17e0*/  LDC R0, c[0x0][0x374] ;  /* 0x0000dd00ff007b82 */ /* 0x000ee20000000800 */
[----:B------:R-:W-:Y:S01]  /*17f0*/  IMAD.MOV.U32 R14, RZ, RZ, RZ ;  /* 0x000000ffff0e7224 */ /* 0x000fe200078e00ff */
[----:B------:R-:W-:Y:S01]  /*1800*/  CS2R R12, SRZ ;  /* 0x00000000000c7805 */ /* 0x000fe2000001ff00 */
[----:B------:R-:W-:Y:S01]  /*1810*/  IMAD.MOV.U32 R10, RZ, RZ, 0x1 ;  /* 0x00000001ff0a7424 */ /* 0x000fe200078e00ff */
[----:B------:R-:W-:Y:S01]  /*1820*/  LOP3.LUT R17, R17, 0x20, RZ, 0xc0, !PT ;  /* 0x0000002011117812 */ /* 0x000fe200078ec0ff */
[----:B------:R-:W4:Y:S01]  /*1830*/  LDCU.64 UR24, c[0x0][0x348] ;  /* 0x00006900ff1877ac */ /* 0x000f220008000a00 */
[----:B-1----:R-:W-:-:S02]  /*1840*/  UIADD3 UR4, UPT, UPT, UR15, 0x3f, URZ ;  /* 0x0000003f0f047890 */ /* 0x002fc4000fffe0ff */
[----:B------:R-:W-:Y:S02]  /*1850*/  USEL UR7, UR7, 0x2, UP1 ;  /* 0x0000000207077887 */ /* 0x000fe40008800000 */
[----:B------:R-:W-:Y:S01]  /*1860*/  USHF.R.S32.HI UR22, URZ, 0x1f, UR4 ;  /* 0x0000001fff167899 */ /* 0x000fe20008011404 */
[----:B------:R-:W-:-:S03]  /*1870*/  UMOV UR13, URZ ;  /* 0x000000ff000d7c82 */ /* 0x000fc60008000000 */
[----:B------:R-:W-:Y:S02]  /*1880*/  ULEA.HI UR22, UR22, UR4, URZ, 0x6 ;  /* 0x0000000416167291 */ /* 0x000fe4000f8f30ff */
[----:B------:R-:W-:Y:S02]  /*1890*/  UIADD3 UR4, UPT, UPT, UR15, -0x1, URZ ;  /* 0xffffffff0f047890 */ /* 0x000fe4000fffe0ff */
[----:B------:R-:W-:Y:S02]  /*18a0*/  USHF.R.S32.HI UR22, URZ, 0x6, UR22 ;  /* 0x00000006ff167899 */ /* 0x000fe40008011416 */
[----:B------:R-:W-:Y:S02]  /*18b0*/  UISETP.GE.U32.AND UP2, UPT, UR4, -0x7f, UPT ;  /* 0xffffff810400788c */ /* 0x000fe4000bf46070 */
[----:B------:R-:W-:Y:S02]  /*18c0*/  UISETP.LT.U32.AND UP0, UPT, UR22, 0x14, UPT ;  /* 0x000000141600788c */ /* 0x000fe4000bf01070 */
[----:B------:R-:W-:-:S02]  /*18d0*/  UIADD3 UR15, UPT, UPT, UR15, 0x7e, URZ ;  /* 0x0000007e0f0f7890 */ /* 0x000fc4000fffe0ff */
[----:B------:R-:W-:-:S04]  /*18e0*/  USEL UR21, UR22, 0x14, UP0 ;  /* 0x0000001416157887 */ /* 0x000fc80008000000 */
[----:B------:R-:W-:Y:S02]  /*18f0*/  UIADD3 UR6, UPT, UPT, UR21, -0x1, URZ ;  /* 0xffffffff15067890 */ /* 0x000fe4000fffe0ff */
[----:B------:R-:W-:Y:S02]  /*1900*/  @UP2 UIADD3 UR6, UPT, UPT, UR21, URZ, URZ ;  /* 0x000000ff15062290 */ /* 0x000fe4000fffe0ff */
[----:B------:R-:W-:Y:S02]  /*1910*/  UIADD3 UR14, UPT, UPT, UR22, -UR21, URZ ;  /* 0x80000015160e7290 */ /* 0x000fe4000fffe0ff */
[----:B------:R-:W-:Y:S02]  /*1920*/  UIADD3 UR5, UPT, UPT, UR6, 0x1, URZ ;  /* 0x0000000106057890 */ /* 0x000fe4000fffe0ff */
[----:B--2-4-:R-:W-:-:S12]  /*1930*/  UIADD3 UR6, UPT, UPT, -UR6, URZ, URZ ;  /* 0x000000ff06067290 */ /* 0x014fd8000fffe1ff */
.L_x_43:
[----:B------:R-:W-:Y:S01]  /*1940*/  UISETP.NE.AND UP0, UPT, UR37, URZ, UPT ;  /* 0x000000ff2500728c */ /* 0x000fe2000bf05270 */
[----:B------:R-:W1:Y:S08]  /*1950*/  S2UR UR37, SR_CgaCtaId ;  /* 0x00000000002579c3 */ /* 0x000e700000008800 */
[----:B------:R-:W-:Y:S05]  /*1960*/  BRA.U UP0, `(.L_x_24) ;  /* 0x0000000100347547 */ /* 0x000fea000b800000 */
[----:B------:R-:W2:Y:S01]  /*1970*/  S2R R2, SR_CgaCtaId ;  /* 0x0000000000027919 */ /* 0x000ea20000008800 */
[----:B------:R-:W-:-:S04]  /*1980*/  MOV R3, 0x400 ;  /* 0x0000040000037802 */ /* 0x000fc80000000f00 */
[----:B--2---:R-:W-:Y:S02]  /*1990*/  LEA R3, R2, R3, 0x18 ;  /* 0x0000000302037211 */ /* 0x004fe400078ec0ff */
[----:B------:R-:W-:-:S03]  /*19a0*/  SHF.L.U32 R2, R10, 0x1f, RZ ;  /* 0x0000001f0a027819 */ /* 0x000fc600000006ff */
[----:B------:R-:W-:-:S04]  /*19b0*/  IMAD R3, R12, 0x8, R3 ;  /* 0x000000080c037824 */ /* 0x000fc800078e0203 */
[----:B------:R-:W2:Y:S02]  /*19c0*/  SYNCS.PHASECHK.TRANS64.TRYWAIT P0, [R3+URZ+0x1d0], R2 ;  /* 0x0001d002030075a7 */ /* 0x000ea400080011ff */
[----:B--2---:R-:W-:Y:S05]  /*19d0*/  @!P0 BRA `(.L_x_25) ;  /* 0x0000006000588947 */ /* 0x004fea0003800000 */
.L_x_130:
[----:B------:R-:W-:Y:S01]  /*19e0*/  VIADD R12, R12, 0x1 ;  /* 0x000000010c0c7836 */ /* 0x000fe20000000000 */
[----:B------:R2:W-:Y:S04]  /*19f0*/  SYNCS.ARRIVE.TRANS64.A1T0 RZ, [R3+URZ+0x1c0], RZ ;  /* 0x0001c0ff03ff79a7 */ /* 0x0005e800081000ff */
[----:B------:R-:W-:-:S04]  /*1a00*/  ISETP.NE.AND P0, PT, R12, 0x2, PT ;  /* 0x000000020c00780c */ /* 0x000fc80003f05270 */
[----:B------:R-:W-:Y:S02]  /*1a10*/  SEL R12, R12, RZ, P0 ;  /* 0x000000ff0c0c7207 */ /* 0x000fe40000000000 */
[----:B--2---:R-:W-:-:S04]  /*1a20*/  SEL R3, RZ, 0x1, P0 ;  /* 0x00000001ff037807 */ /* 0x004fc80000000000 */
[----:B------:R-:W-:-:S07]  /*1a30*/  LOP3.LUT R10, R10, R3, RZ, 0x3c, !PT ;  /* 0x000000030a0a7212 */ /* 0x000fce00078e3cff */
.L_x_24:
[----:B------:R-:W-:Y:S01]  /*1a40*/  UMOV UR4, 0x400 ;  /* 0x0000040000047882 */ /* 0x000fe20000000000 */
[----:B------:R-:W-:Y:S01]  /*1a50*/  LEA.HI R3, R155, R155, RZ, 0x1 ;  /* 0x0000009b9b037211 */ /* 0x000fe200078f08ff */
[----:B-1----:R-:W-:Y:S01]  /*1a60*/  ULEA UR4, UR37, UR4, 0x18 ;  /* 0x0000000425047291 */ /* 0x002fe2000f8ec0ff */
[----:B------:R-:W-:Y:S01]  /*1a70*/  SHF.L.U32 R2, R15, 0x1f, RZ ;  /* 0x0000001f0f027819 */ /* 0x000fe200000006ff */
[----:B------:R-:W-:Y:S01]  /*1a80*/  UISETP.GE.U32.AND UP0, UPT, UR15, 0x7f, UPT ;  /* 0x0000007f0f00788c */ /* 0x000fe2000bf06070 */
[----:B------:R-:W-:Y:S01]  /*1a90*/  R2UR UR35, R16 ;  /* 0x00000000102372ca */ /* 0x000fe200000e0000 */
[----:B------:R-:W-:Y:S01]  /*1aa0*/  ULEA UR8, UR13, UR4, 0x3 ;  /* 0x000000040d087291 */ /* 0x000fe2000f8e18ff */
[----:B------:R-:W-:Y:S01]  /*1ab0*/  IMAD.SHL.U32 R3, R3, 0x80, RZ ;  /* 0x0000008003037824 */ /* 0x000fe200078e00ff */
[----:B------:R-:W-:Y:S01]  /*1ac0*/  R2UR UR11, R17 ;  /* 0x00000000110b72ca */ /* 0x000fe200000e0000 */
[----:B------:R-:W-:-:S03]  /*1ad0*/  UMOV UR23, URZ ;  /* 0x000000ff00177c82 */ /* 0x000fc60008000000 */
[----:B------:R-:W-:-:S03]  /*1ae0*/  LOP3.LUT R3, R3, 0xffffff00, RZ, 0xc0, !PT ;  /* 0xffffff0003037812 */ /* 0x000fc600078ec0ff */
[----:B------:R1:W2:Y:S01]  /*1af0*/  SYNCS.PHASECHK.TRANS64.TRYWAIT P0, [UR8+0xa0], R2 ;  /* 0x0000a002ff0075a7 */ /* 0x0002a20008001108 */
[----:B------:R-:W-:Y:S02]  /*1b00*/  R2UR UR9, R3 ;  /* 0x00000000030972ca */ /* 0x000fe400000e0000 */
[----:B------:R-:W-:-:S11]  /*1b10*/  R2UR UR8, R164 ;  /* 0x00000000a40872ca */ /* 0x000fd600000e0000 */
[----:B------:R-:W-:Y:S02]  /*1b20*/  ULOP3.LUT UR35, UR9, 0x80, UR35, 0xf8, !UPT ;  /* 0x0000008009237892 */ /* 0x000fe4000f8ef823 */
[----:B------:R-:W-:Y:S01]  /*1b30*/  ULEA UR11, UR8, UR11, 0x6 ;  /* 0x0000000b080b7291 */ /* 0x000fe2000f8e30ff */
[----:B------:R-:W-:Y:S11]  /*1b40*/  BRA.U !UP0, `(.L_x_26) ;  /* 0x0000000108c07547 */ /* 0x000ff6000b800000 */
[----:B------:R-:W-:Y:S01]  /*1b50*/  UMOV UR16, UR6 ;  /* 0x0000000600107c82 */ /* 0x000fe20008000000 */
[----:B------:R-:W-:Y:S01]  /*1b60*/  UMOV UR17, UR13 ;  /* 0x0000000d00117c82 */ /* 0x000fe20008000000 */
[----:B------:R-:W-:-:S05]  /*1b70*/  UMOV UR34, URZ ;  /* 0x000000ff00227c82 */ /* 0x000fca0008000000 */
.L_x_32:
[----:B------:R-:W-:Y:S01]  /*1b80*/  ULEA UR33, UR17, UR4, 0x3 ;  /* 0x0000000411217291 */ /* 0x000fe2000f8e18ff */
[----:B------:R-:W-:Y:S01]  /*1b90*/  @P5 MOV R3, 0x5000 ;  /* 0x0000500000035802 */ /* 0x000fe20000000f00 */
[----:B-12-4-:R-:W-:Y:S10]  /*1ba0*/  @P0 BRA `(.L_x_27) ;  /* 0x00000000000c0947 */ /* 0x016ff40003800000 */
[----:B------:R-:W-:-:S04]  /*1bb0*/  SHF.L.U32 R5, R15, 0x1f, RZ ;  /* 0x0000001f0f057819 */ /* 0x000fc800000006ff */
[----:B------:R-:W2:Y:S02]  /*1bc0*/  SYNCS.PHASECHK.TRANS64.TRYWAIT P0, [UR33+0xa0], R5 ;  /* 0x0000a005ff0075a7 */ /* 0x000ea40008001121 */
[----:B--2---:R-:W-:Y:S05]  /*1bd0*/  @!P0 BRA `(.L_x_28) ;  /* 0x0000005c00ec8947 */ /* 0x004fea0003800000 */
.L_x_27:
[----:B------:R2:W-:Y:S01]  /*1be0*/  @P5 SYNCS.ARRIVE.TRANS64 RZ, [UR33], R3 ;  /* 0x00000003ffff59a7 */ /* 0x0005e20008000021 */
[----:B------:R-:W-:Y:S02]  /*1bf0*/  ULOP3.LUT UR8, UR7, 0x2, URZ, 0xfc, !UPT ;  /* 0x0000000207087892 */ /* 0x000fe4000f8efcff */
[----:B------:R-:W-:Y:S02]  /*1c00*/  UIADD3 UR16, UPT, UPT, UR16, 0x1, URZ ;  /* 0x0000000110107890 */ /* 0x000fe4000fffe0ff */
[----:B------:R-:W-:Y:S02]  /*1c10*/  UISETP.NE.AND UP0, UPT, UR8, 0x2, UPT ;  /* 0x000000020800788c */ /* 0x000fe4000bf05270 */
[----:B------:R-:W-:-:S07]  /*1c20*/  UISETP.NE.AND UP2, UPT, UR16, 0x1, UPT ;  /* 0x000000011000788c */ /* 0x000fce000bf45270 */
[----:B------:R-:W-:Y:S05]  /*1c30*/  BRA.U UP0, `(.L_x_29) ;  /* 0x0000000100047547 */ /* 0x000fea000b800000 */
[----:B------:R-:W-:Y:S05]  /*1c40*/  BPT.TRAP 0x1 ;  /* 0x000000040000795c */ /* 0x000fea0000300000 */
.L_x_29:
[----:B------:R-:W-:Y:S04]  /*1c50*/  BSSY.RECONVERGENT B0, `(.L_x_30) ;  /* 0x0000003000007945 */ /* 0x000fe80003800200 */
[----:B------:R-:W-:Y:S05]  /*1c60*/  @!P4 BRA `(.L_x_31) ;  /* 0x000000000004c947 */ /* 0x000fea0003800000 */
[----:B------:R-:W-:Y:S05]  /*1c70*/  BPT.TRAP 0x1 ;  /* 0x000000040000795c */ /* 0x000fea0000300000 */
.L_x_31:
[----:B------:R-:W-:Y:S05]  /*1c80*/  BSYNC.RECONVERGENT B0 ;  /* 0x0000000000007941 */ /* 0x000fea0003800200 */
.L_x_30:
[----:B------:R-:W-:Y:S02]  /*1c90*/  UIADD3 UR13, UPT, UPT, UR17, 0x1, URZ ;  /* 0x00000001110d7890 */ /* 0x000fe4000fffe0ff */
[----:B------:R-:W-:Y:S02]  /*1ca0*/  ULEA UR32, UR17, UR4, 0xd ;  /* 0x0000000411207291 */ /* 0x000fe4000f8e68ff */
[----:B------:R-:W-:Y:S02]  /*1cb0*/  UISETP.NE.AND UP0, UPT, UR13, 0x14, UPT ;  /* 0x000000140d00788c */ /* 0x000fe4000bf05270 */
[----:B------:R-:W-:Y:S02]  /*1cc0*/  UIADD3 UR28, UP1, UPT, UR24, 0x80, URZ ;  /* 0x00000080181c7890 */ /* 0x000fe4000ff3e0ff */
[----:B------:R-:W-:Y:S02]  /*1cd0*/  USEL UR9, URZ, 0x1, UP0 ;  /* 0x00000001ff097887 */ /* 0x000fe40008000000 */
[----:B------:R-:W-:-:S02]  /*1ce0*/  USEL UR13, UR13, URZ, UP0 ;  /* 0x000000ff0d0d7287 */ /* 0x000fc40008000000 */
[----:B------:R-:W-:Y:S02]  /*1cf0*/  UIADD3 UR26, UP0, UPT, UR24, 0x180, URZ ;  /* 0x00000180181a7890 */ /* 0x000fe4000ff1e0ff */
[----:B------:R-:W-:Y:S01]  /*1d00*/  ULEA UR8, UR13, UR4, 0x3 ;  /* 0x000000040d087291 */ /* 0x000fe2000f8e18ff */
[----:B------:R-:W-:Y:S01]  /*1d10*/  LOP3.LUT R15, R15, UR9, RZ, 0x3c, !PT ;  /* 0x000000090f0f7c12 */ /* 0x000fe2000f8e3cff */
[----:B------:R-:W-:Y:S02]  /*1d20*/  ULOP3.LUT UR33, UR33, 0xfefffff8, URZ, 0xc0, !UPT ;  /* 0xfefffff821217892 */ /* 0x000fe4000f8ec0ff */
[----:B------:R-:W-:Y:S01]  /*1d30*/  UIADD3.X UR29, UPT, UPT, URZ, UR25, URZ, UP1, !UPT ;  /* 0x00000019ff1d7290 */ /* 0x000fe20008ffe4ff */
[----:B-1----:R-:W-:Y:S01]  /*1d40*/  SHF.L.U32 R2, R15, 0x1f, RZ ;  /* 0x0000001f0f027819 */ /* 0x002fe200000006ff */
[----:B------:R-:W-:Y:S02]  /*1d50*/  UIADD3 UR32, UPT, UPT, UR32, 0x4600, URZ ;  /* 0x0000460020207890 */ /* 0x000fe4000fffe0ff */
[----:B------:R-:W-:Y:S01]  /*1d60*/  UIADD3.X UR27, UPT, UPT, URZ, UR25, URZ, UP0, !UPT ;  /* 0x00000019ff1b7290 */ /* 0x000fe200087fe4ff */
[----:B------:R4:W1:Y:S01]  /*1d70*/  SYNCS.PHASECHK.TRANS64.TRYWAIT P0, [UR8+0xa0], R2 ;  /* 0x0000a002ff0075a7 */ /* 0x0008620008001108 */
[----:B------:R-:W-:Y:S01]  /*1d80*/  ULEA UR8, UR17, UR4, 0xb ;  /* 0x0000000411087291 */ /* 0x000fe2000f8e58ff */
[----:B------:R-:W-:Y:S01]  /*1d90*/  UMOV UR18, 0x0 ;  /* 0x0000000000127882 */ /* 0x000fe20000000000 */
[----:B------:R-:W-:-:S02]  /*1da0*/  UMOV UR19, 0x10000000 ;  /* 0x1000000000137882 */ /* 0x000fc40000000000 */
[----:B------:R-:W-:Y:S01]  /*1db0*/  UIADD3 UR8, UPT, UPT, UR8, 0x2c600, URZ ;  /* 0x0002c60008087890 */ /* 0x000fe2000fffe0ff */
[----:B------:R2:W-:Y:S01]  /*1dc0*/  UTMALDG.3D.2CTA [UR32], [UR28], desc[UR18] ;  /* 0x000012201c0075b4 */ /* 0x0005e20008211000 */
[----:B------:R-:W-:Y:S01]  /*1dd0*/  UMOV UR10, UR34 ;  /* 0x00000022000a7c82 */ /* 0x000fe20008000000 */
[----:B------:R-:W-:Y:S01]  /*1de0*/  UMOV UR12, UR36 ;  /* 0x00000024000c7c82 */ /* 0x000fe20008000000 */
[----:B------:R-:W-:Y:S01]  /*1df0*/  UMOV UR9, UR33 ;  /* 0x0000002100097c82 */ /* 0x000fe20008000000 */
[----:B------:R-:W-:Y:S01]  /*1e00*/  UMOV UR23, UR5 ;  /* 0x0000000500177c82 */ /* 0x000fe20008000000 */
[----:B------:R-:W-:-:S03]  /*1e10*/  UMOV UR17, UR13 ;  /* 0x0000000d00117c82 */ /* 0x000fc60008000000 */
[----:B------:R4:W-:Y:S01]  /*1e20*/  UTMALDG.3D.2CTA [UR8], [UR26], desc[UR18] ;  /* 0x000012081a0075b4 */ /* 0x0009e20008211000 */
[----:B--2---:R-:W-:Y:S01]  /*1e30*/  UIADD3 UR34, UPT, UPT, UR34, 0x40, URZ ;  /* 0x0000004022227890 */ /* 0x004fe2000fffe0ff */
[----:B------:R-:W-:Y:S11]  /*1e40*/  BRA.U UP2, `(.L_x_32) ;  /* 0xfffffffd024c7547 */ /* 0x000ff6000b83ffff */
.L_x_26:
[----:B----4-:R-:W-:Y:S01]  /*1e50*/  ULEA UR8, UR13, UR4, 0x3 ;  /* 0x000000040d087291 */ /* 0x010fe2000f8e18ff */
[----:B-1----:R-:W-:Y:S01]  /*1e60*/  SHF.L.U32 R2, R15, 0x1f, RZ ;  /* 0x0000001f0f027819 */ /* 0x002fe200000006ff */
[----:B------:R-:W-:Y:S01]  /*1e70*/  @!P1 SYNCS.ARRIVE.TRANS64.A1T0 RZ, [UR4+0x158], RZ ;  /* 0x000158ffffff99a7 */ /* 0x000fe20008100004 */
[----:B------:R-:W-:-:S06]  /*1e80*/  UISETP.GT.AND UP0, UPT, UR22, UR21, UPT ;  /* 0x000000151600728c */ /* 0x000fcc000bf04270 */
[----:B--2---:R1:W2:Y:S03]  /*1e90*/  SYNCS.PHASECHK.TRANS64.TRYWAIT P0, [UR8+0xa0], R2 ;  /* 0x0000a002ff0075a7 */ /* 0x0042a60008001108 */
[----:B------:R-:W-:Y:S05]  /*1ea0*/  BRA.U !UP0, `(.L_x_33) ;  /* 0x0000000108c07547 */ /* 0x000fea000b800000 */
[----:B------:R-:W-:Y:S01]  /*1eb0*/  UIADD3 UR26, UPT, UPT, UR14, UR23, URZ ;  /* 0x000000170e1a7290 */ /* 0x000fe2000fffe0ff */
[----:B------:R-:W-:-:S11]  /*1ec0*/  UMOV UR27, UR13 ;  /* 0x0000000d001b7c82 */ /* 0x000fd60008000000 */
.L_x_39:
[----:B------:R-:W-:Y:S01]  /*1ed0*/  ULEA UR17, UR27, UR4, 0x3 ;  /* 0x000000041b117291 */ /* 0x000fe2000f8e18ff */
[----:B--2---:R-:W-:Y:S01]  /*1ee0*/  @P5 MOV R3, 0x5000 ;  /* 0x0000500000035802 */ /* 0x004fe20000000f00 */
[----:B-12---:R-:W-:Y:S10]  /*1ef0*/  @P0 BRA `(.L_x_34) ;  /* 0x00000000000c0947 */ /* 0x006ff40003800000 */
[----:B------:R-:W-:-:S04]  /*1f00*/  SHF.L.U32 R5, R15, 0x1f, RZ ;  /* 0x0000001f0f057819 */ /* 0x000fc800000006ff */
[----:B------:R-:W2:Y:S02]  /*1f10*/  SYNCS.PHASECHK.TRANS64.TRYWAIT P0, [UR17+0xa0], R5 ;  /* 0x0000a005ff0075a7 */ /* 0x000ea40008001111 */
[----:B--2---:R-:W-:Y:S05]  /*1f20*/  @!P0 BRA `(.L_x_35) ;  /* 0x0000005c00308947 */ /* 0x004fea0003800000 */
.L_x_34:
[----:B------:R2:W-:Y:S01]  /*1f30*/  @P5 SYNCS.ARRIVE.TRANS64 RZ, [UR17], R3 ;  /* 0x00000003ffff59a7 */ /* 0x0005e20008000011 */
[----:B------:R-:W-:-:S04]  /*1f40*/  ULOP3.LUT UR8, UR7, 0x2, URZ, 0xfc, !UPT ;  /* 0x0000000207087892 */ /* 0x000fc8000f8efcff */
[----:B------:R-:W-:-:S09]  /*1f50*/  UISETP.NE.AND UP0, UPT, UR8, 0x2, UPT ;  /* 0x000000020800788c */ /* 0x000fd2000bf05270 */
[----:B------:R-:W-:Y:S05]  /*1f60*/  BRA.U UP0, `(.L_x_36) ;  /* 0x0000000100047547 */ /* 0x000fea000b800000 */
[----:B------:R-:W-:Y:S05]  /*1f70*/  BPT.TRAP 0x1 ;  /* 0x000000040000795c */ /* 0x000fea0000300000 */
.L_x_36:
[----:B------:R-:W-:Y:S04]  /*1f80*/  BSSY.RECONVERGENT B0, `(.L_x_37) ;  /* 0x0000003000007945 */ /* 0x000fe80003800200 */
[----:B------:R-:W-:Y:S05]  /*1f90*/  @!P4 BRA `(.L_x_38) ;  /* 0x000000000004c947 */ /* 0x000fea0003800000 */
[----:B------:R-:W-:Y:S05]  /*1fa0*/  BPT.TRAP 0x1 ;  /* 0x000000040000795c */ /* 0x000fea0000300000 */
.L_x_38:
[----:B------:R-:W-:Y:S05]  /*1fb0*/  BSYNC.RECONVERGENT B0 ;  /* 0x0000000000007941 */ /* 0x000fea0003800200 */
.L_x_37:
        /* <DEDUP_REMOVED lines=9> */
[----:B------:R-:W-:Y:S02]  /*2050*/  USHF.L.U32 UR18, UR23, 0x6, URZ ;  /* 0x0000000617127899 */ /* 0x000fe400080006ff */
[----:B------:R-:W-:Y:S01]  /*2060*/  ULOP3.LUT UR17, UR17, 0xfefffff8, URZ, 0xc0, !UPT ;  /* 0xfefffff811117892 */ /* 0x000fe2000f8ec0ff */
[----:B-1----:R-:W-:Y:S01]  /*2070*/  SHF.L.U32 R2, R15, 0x1f, RZ ;  /* 0x0000001f0f027819 */ /* 0x002fe200000006ff */
[----:B------:R-:W-:Y:S02]  /*2080*/  UIADD3 UR16, UPT, UPT, UR16, 0x4600, URZ ;  /* 0x0000460010107890 */ /* 0x000fe4000fffe0ff */
[----:B------:R-:W-:Y:S01]  /*2090*/  UIADD3.X UR33, UPT, UPT, URZ, UR25, URZ, UP1, !UPT ;  /* 0x00000019ff217290 */ /* 0x000fe20008ffe4ff */
[----:B------:R4:W1:Y:S01]  /*20a0*/  SYNCS.PHASECHK.TRANS64.TRYWAIT P0, [UR8+0xa0], R2 ;  /* 0x0000a002ff0075a7 */ /* 0x0008620008001108 */
[----:B------:R-:W-:-:S02]  /*20b0*/  ULEA UR8, UR27, UR4, 0xb ;  /* 0x000000041b087291 */ /* 0x000fc4000f8e58ff */
[----:B------:R-:W-:Y:S02]  /*20c0*/  UIADD3.X UR31, UPT, UPT, URZ, UR25, URZ, UP0, !UPT ;  /* 0x00000019ff1f7290 */ /* 0x000fe400087fe4ff */
[----:B------:R-:W-:Y:S01]  /*20d0*/  UIADD3 UR8, UPT, UPT, UR8, 0x2c600, URZ ;  /* 0x0002c60008087890 */ /* 0x000fe2000fffe0ff */
[----:B------:R-:W-:Y:S01]  /*20e0*/  UMOV UR28, 0x0 ;  /* 0x00000000001c7882 */ /* 0x000fe20000000000 */
[----:B------:R-:W-:Y:S01]  /*20f0*/  UMOV UR29, 0x10000000 ;  /* 0x10000000001d7882 */ /* 0x000fe20000000000 */
[----:B------:R-:W-:Y:S01]  /*2100*/  UMOV UR19, UR35 ;  /* 0x0000002300137c82 */ /* 0x000fe20008000000 */
[----:B------:R-:W-:Y:S01]  /*2110*/  UMOV UR20, UR36 ;  /* 0x0000002400147c82 */ /* 0x000fe20008000000 */
[----:B------:R-:W-:Y:S01]  /*2120*/  UMOV UR12, UR36 ;  /* 0x00000024000c7c82 */ /* 0x000fe20008000000 */
[----:B------:R-:W-:Y:S01]  /*2130*/  UMOV UR9, UR17 ;  /* 0x0000001100097c82 */ /* 0x000fe20008000000 */
[----:B------:R-:W-:Y:S01]  /*2140*/  UMOV UR10, UR18 ;  /* 0x00000012000a7c82 */ /* 0x000fe20008000000 */
[----:B------:R4:W-:Y:S01]  /*2150*/  UTMALDG.3D.2CTA [UR16], [UR32], desc[UR28] ;  /* 0x00001c10200075b4 */ /* 0x0009e20008211000 */
[----:B------:R-:W-:Y:S01]  /*2160*/  UIADD3 UR23, UPT, UPT, UR23, 0x1, URZ ;  /* 0x0000000117177890 */ /* 0x000fe2000fffe0ff */
[----:B------:R-:W-:-:S03]  /*2170*/  UMOV UR27, UR13 ;  /* 0x0000000d001b7c82 */ /* 0x000fc60008000000 */
[----:B------:R-:W-:Y:S01]  /*2180*/  UISETP.NE.AND UP0, UPT, UR23, UR26, UPT ;  /* 0x0000001a1700728c */ /* 0x000fe2000bf05270 */
[----:B------:R4:W-:Y:S08]  /*2190*/  UTMALDG.3D.2CTA [UR8], [UR30], desc[UR28] ;  /* 0x00001c081e0075b4 */ /* 0x0009f00008211000 */
[----:B----4-:R-:W-:Y:S05]  /*21a0*/  BRA.U UP0, `(.L_x_39) ;  /* 0xfffffffd00487547 */ /* 0x010fea000b83ffff */
.L_x_33:
[C---:B-1----:R-:W-:Y:S01]  /*21b0*/  LEA R2, R14.reuse, UR4, 0x3 ;  /* 0x000000040e027c11 */ /* 0x042fe2000f8e18ff */
[----:B------:R-:W-:Y:S01]  /*21c0*/  NOP ;  /* 0x0000000000007918 */ /* 0x000fe20000000000 */
[----:B--2---:R-:W-:Y:S02]  /*21d0*/  SHF.L.U32 R3, R13, 0x1f, RZ ;  /* 0x0000001f0d037819 */ /* 0x004fe400000006ff */
[----:B------:R-:W-:Y:S02]  /*21e0*/  LEA R4, R14, UR4, 0x4 ;  /* 0x000000040e047c11 */ /* 0x000fe4000f8e20ff */
[----:B------:R-:W1:Y:S02]  /*21f0*/  SYNCS.PHASECHK.TRANS64.TRYWAIT P0, [R2+URZ+0x160], R3 ;  /* 0x00016003020075a7 */ /* 0x000e6400080011ff */
[----:B-1----:R-:W-:Y:S05]  /*2200*/  @!P0 BRA `(.L_x_40) ;  /* 0x0000005800908947 */ /* 0x002fea0003800000 */
.L_x_133:
[----:B------:R-:W2:Y:S01]  /*2210*/  LDS.128 R4, [R4+0x1f0] ;  /* 0x0001f00004047984 */ /* 0x000ea20000000c00 */
[----:B------:R-:W-:Y:S01]  /*2220*/  ISETP.GE.AND P0, PT, R72, 0x1, PT ;  /* 0x000000014800780c */ /* 0x000fe20003f06270 */
[----:B-1----:R-:W-:Y:S01]  /*2230*/  VIADD R2, R2, 0x170 ;  /* 0x0000017002027836 */ /* 0x002fe20000000000 */
[----:B------:R-:W-:Y:S01]  /*2240*/  @!PT LDS RZ, [RZ] ;  /* 0x00000000fffff984 */ /* 0x000fe20000000800 */
[----:B------:R-:W-:Y:S01]  /*2250*/  @!PT LDS RZ, [RZ] ;  /* 0x00000000fffff984 */ /* 0x000fe20000000800 */
[----:B------:R-:W-:Y:S01]  /*2260*/  @!PT LDS RZ, [RZ] ;  /* 0x00000000fffff984 */ /* 0x000fe20000000800 */
[----:B------:R-:W-:Y:S01]  /*2270*/  @!PT LDS RZ, [RZ] ;  /* 0x00000000fffff984 */ /* 0x000fe20000000800 */
[----:B------:R1:W-:Y:S06]  /*2280*/  MEMBAR.ALL.CTA ;  /* 0x0000000000007992 */ /* 0x0003ec0000008000 */
[----:B-1----:R-:W1:Y:S01]  /*2290*/  FENCE.VIEW.ASYNC.S ;  /* 0x00000000000073c6 */ /* 0x002e620000000000 */
[----:B------:R-:W-:-:S04]  /*22a0*/  PRMT R2, RZ, 0x654, R2 ;  /* 0x00000654ff027816 */ /* 0x000fc80000000002 */
[----:B-1----:R1:W-:Y:S01]  /*22b0*/  SYNCS.ARRIVE.TRANS64.RED.A1T0 RZ, [R2+URZ], RZ ;  /* 0x000000ff02ff79a7 */ /* 0x0023e200081004ff */
[----:B--2---:R-:W-:-:S13]  /*22c0*/  LOP3.LUT P2, RZ, R6, 0x1, RZ, 0xc0, !PT ;  /* 0x0000000106ff7812 */ /* 0x004fda000784c0ff */
[----:B------:R-:W-:Y:S01]  /*22d0*/  @P2 SHF.R.U32.HI R3, RZ, 0x10, R5 ;  /* 0x00000010ff032819 */ /* 0x000fe20000011605 */
[----:B------:R-:W-:Y:S01]  /*22e0*/  VOTEU.ANY UP0, P2 ;  /* 0x0000000000ff7886 */ /* 0x000fe20001000100 */
[----:B------:R-:W-:Y:S02]  /*22f0*/  @P2 MOV R11, R4 ;  /* 0x00000004000b2202 */ /* 0x000fe40000000f00 */
[----:B------:R-:W-:Y:S02]  /*2300*/  @P2 R2UR.BROADCAST UR8, R3 ;  /* 0x00000000030822ca */ /* 0x000fe400008e0000 */
[----:B------:R-:W-:-:S11]  /*2310*/  @P2 LOP3.LUT R8, R5, 0xffff, RZ, 0xc0, !PT ;  /* 0x0000ffff05082812 */ /* 0x000fd600078ec0ff */
[----:B------:R-:W-:Y:S01]  /*2320*/  @UP0 UMOV UR36, UR8 ;  /* 0x0000000800240c82 */ /* 0x000fe20008000000 */
[----:B-1----:R-:W-:Y:S05]  /*2330*/  @!P0 BRA `(.L_x_41) ;  /* 0x0000000000b88947 */ /* 0x002fea0003800000 */
[----:B------:R-:W3:Y:S01]  /*2340*/  LDC.64 R4, c[0x0][0xb18] ;  /* 0x0002c600ff047b82 */ /* 0x000ee20000000a00 */
[----:B------:R-:W-:-:S07]  /*2350*/  ISETP.NE.AND P3, PT, R72, 0x1, PT ;  /* 0x000000014800780c */ /* 0x000fce0003f65270 */
[----:B------:R-:W1:Y:S08]  /*2360*/  LDC.64 R6, c[0x0][0xb10] ;  /* 0x0002c400ff067b82 */ /* 0x000e700000000a00 */
[----:B------:R-:W2:Y:S08]  /*2370*/  LDC R18, c[0x0][0xb20] ;  /* 0x0002c800ff127b82 */ /* 0x000eb00000000800 */
[----:B------:R-:W4:Y:S01]  /*2380*/  LDC R20, c[0x0][0xb0c] ;  /* 0x0002c300ff147b82 */ /* 0x000f220000000800 */
[----:B---3--:R-:W-:Y:S01]  /*2390*/  IMAD.HI.U32 R19, R0, R5, RZ ;  /* 0x0000000500137227 */ /* 0x008fe200078e00ff */
[----:B------:R-:W-:-:S03]  /*23a0*/  ISETP.NE.AND P0, PT, R4, 0x1, PT ;  /* 0x000000010400780c */ /* 0x000fc60003f05270 */
[----:B------:R-:W-:-:S03]  /*23b0*/  IMAD.HI.U32 R5, R8, R5, RZ ;  /* 0x0000000508057227 */ /* 0x000fc600078e00ff */
[----:B------:R-:W3:Y:S01]  /*23c0*/  LDC.64 R2, c[0x0][0xb28] ;  /* 0x0002ca00ff027b82 */ /* 0x000ee20000000a00 */
[----:B-1----:R-:W-:-:S04]  /*23d0*/  IMAD.HI.U32 R22, R9, R6, RZ ;  /* 0x0000000609167227 */ /* 0x002fc800078e00ff */
[----:B------:R-:W-:Y:S01]  /*23e0*/  IMAD.HI.U32 R24, R11, R6, RZ ;  /* 0x000000060b187227 */ /* 0x000fe200078e00ff */
[----:B------:R-:W-:Y:S02]  /*23f0*/  SHF.R.U32.HI R22, RZ, R7, R22 ;  /* 0x00000007ff167219 */ /* 0x000fe40000011616 */
[-C--:B--2---:R-:W-:Y:S02]  /*2400*/  SHF.R.U32.HI R19, RZ, R18.reuse, R19 ;  /* 0x00000012ff137219 */ /* 0x084fe40000011613 */
[----:B------:R-:W-:Y:S02]  /*2410*/  SHF.R.U32.HI R5, RZ, R18, R5 ;  /* 0x00000012ff057219 */ /* 0x000fe40000011605 */
[----:B------:R-:W-:Y:S02]  /*2420*/  SEL R19, R0, R19, !P0 ;  /* 0x0000001300137207 */ /* 0x000fe40004000000 */
[----:B------:R-:W-:Y:S02]  /*2430*/  SHF.R.U32.HI R24, RZ, R7, R24 ;  /* 0x00000007ff187219 */ /* 0x000fe40000011618 */
[----:B----4-:R-:W-:-:S02]  /*2440*/  ISETP.NE.AND P1, PT, R20, 0x1, PT ;  /* 0x000000011400780c */ /* 0x010fc40003f25270 */
[----:B------:R-:W-:Y:S02]  /*2450*/  SEL R5, R8, R5, !P0 ;  /* 0x0000000508057207 */ /* 0x000fe40004000000 */
[----:B------:R-:W-:Y:S02]  /*2460*/  SEL R21, R9, R22, !P1 ;  /* 0x0000001609157207 */ /* 0x000fe40004800000 */
[----:B------:R-:W-:Y:S01]  /*2470*/  SEL R7, R11, R24, !P1 ;  /* 0x000000180b077207 */ /* 0x000fe20004800000 */
[----:B---3--:R-:W-:-:S04]  /*2480*/  IMAD.HI.U32 R22, R19, R2, RZ ;  /* 0x0000000213167227 */ /* 0x008fc800078e00ff */
[----:B------:R-:W-:Y:S01]  /*2490*/  IMAD.HI.U32 R6, R21, R2, RZ ;  /* 0x0000000215067227 */ /* 0x000fe200078e00ff */
[----:B------:R-:W-:-:S04]  /*24a0*/  @P3 SHF.R.U32.HI R19, RZ, R3, R22 ;  /* 0x00000003ff133219 */ /* 0x000fc80000011616 */
[----:B------:R-:W-:Y:S01]  /*24b0*/  @P3 SHF.R.U32.HI R21, RZ, R3, R6 ;  /* 0x00000003ff153219 */ /* 0x000fe20000011606 */
[----:B------:R-:W-:-:S04]  /*24c0*/  IMAD R19, R72, R19, RZ ;  /* 0x0000001348137224 */ /* 0x000fc800078e02ff */
[----:B------:R-:W-:Y:S01]  /*24d0*/  IMAD R6, R72, R21, RZ ;  /* 0x0000001548067224 */ /* 0x000fe200078e02ff */
[C---:B------:R-:W-:Y:S02]  /*24e0*/  ISETP.GE.AND P0, PT, R5.reuse, R19, PT ;  /* 0x000000130500720c */ /* 0x040fe40003f06270 */
[----:B------:R-:W-:Y:S02]  /*24f0*/  IADD3 R19, PT, PT, -R5, RZ, RZ ;  /* 0x000000ff05137210 */ /* 0x000fe40007ffe1ff */
[----:B------:R-:W-:Y:S01]  /*2500*/  ISETP.GE.OR P0, PT, R7, R6, P0 ;  /* 0x000000060700720c */ /* 0x000fe20000706670 */
[----:B------:R-:W-:-:S04]  /*2510*/  IMAD.HI.U32 R6, R5, R2, RZ ;  /* 0x0000000205067227 */ /* 0x000fc800078e00ff */
[----:B------:R-:W-:Y:S01]  /*2520*/  IMAD R8, R4, R19, R8 ;  /* 0x0000001304087224 */ /* 0x000fe200078e0208 */
[----:B------:R-:W-:-:S04]  /*2530*/  SHF.R.U32.HI R6, RZ, R3, R6 ;  /* 0x00000003ff067219 */ /* 0x000fc80000011606 */
[----:B------:R-:W-:-:S03]  /*2540*/  SEL R6, R5, R6, !P3 ;  /* 0x0000000605067207 */ /* 0x000fc60005800000 */
[----:B------:R-:W-:-:S04]  /*2550*/  @!P0 IMAD.HI.U32 R18, R7, R2, RZ ;  /* 0x0000000207128227 */ /* 0x000fc800078e00ff */
[----:B------:R-:W-:Y:S01]  /*2560*/  IMAD.MOV R2, RZ, RZ, -R6 ;  /* 0x000000ffff027224 */ /* 0x000fe200078e0a06 */
[----:B------:R-:W-:-:S03]  /*2570*/  @!P0 SHF.R.U32.HI R18, RZ, R3, R18 ;  /* 0x00000003ff128219 */ /* 0x000fc60000011612 */
[----:B------:R-:W-:Y:S01]  /*2580*/  IMAD R2, R72, R2, R5 ;  /* 0x0000000248027224 */ /* 0x000fe200078e0205 */
        /* <DEDUP_REMOVED lines=9> */
.L_x_41:
[----:B------:R-:W1:Y:S02]  /*2620*/  LDCU UR8, c[0x0][0xb30] ;  /* 0x00016600ff0877ac */ /* 0x000e640008000800 */
[----:B-1----:R-:W-:-:S09]  /*2630*/  UISETP.NE.AND UP0, UPT, UR8, 0x1, UPT ;  /* 0x000000010800788c */ /* 0x002fd2000bf05270 */
[----:B------:R-:W-:Y:S05]  /*2640*/  BRA.U UP0, `(.L_x_42) ;  /* 0x0000000100407547 */ /* 0x000fea000b800000 */
[----:B------:R-:W1:Y:S08]  /*2650*/  LDC.64 R4, c[0x0][0xb10] ;  /* 0x0002c400ff047b82 */ /* 0x000e700000000a00 */
[----:B------:R-:W2:Y:S08]  /*2660*/  LDC.64 R2, c[0x0][0xb18] ;  /* 0x0002c600ff027b82 */ /* 0x000eb00000000a00 */
[----:B------:R-:W4:Y:S08]  /*2670*/  LDC R6, c[0x0][0xb20] ;  /* 0x0002c800ff067b82 */ /* 0x000f300000000800 */
[----:B------:R-:W3:Y:S01]  /*2680*/  LDC R18, c[0x0][0xb0c] ;  /* 0x0002c300ff127b82 */ /* 0x000ee20000000800 */
[----:B-1----:R-:W-:-:S05]  /*2690*/  IMAD.HI.U32 R4, R11, R4, RZ ;  /* 0x000000040b047227 */ /* 0x002fca00078e00ff */
[----:B------:R-:W-:Y:S01]  /*26a0*/  SHF.R.U32.HI R4, RZ, R5, R4 ;  /* 0x00000005ff047219 */ /* 0x000fe20000011604 */
[----:B--2---:R-:W-:Y:S01]  /*26b0*/  IMAD.HI.U32 R3, R8, R3, RZ ;  /* 0x0000000308037227 */ /* 0x004fe200078e00ff */
[----:B------:R-:W-:-:S04]  /*26c0*/  ISETP.NE.AND P0, PT, R2, 0x1, PT ;  /* 0x000000010200780c */ /* 0x000fc80003f05270 */
[----:B----4-:R-:W-:-:S04]  /*26d0*/  SHF.R.U32.HI R3, RZ, R6, R3 ;  /* 0x00000006ff037219 */ /* 0x010fc80000011603 */
[----:B------:R-:W-:Y:S02]  /*26e0*/  SEL R3, R8, R3, !P0 ;  /* 0x0000000308037207 */ /* 0x000fe40004000000 */
[----:B---3--:R-:W-:-:S04]  /*26f0*/  ISETP.NE.AND P1, PT, R18, 0x1, PT ;  /* 0x000000011200780c */ /* 0x008fc80003f25270 */
[----:B------:R-:W-:-:S05]  /*2700*/  SEL R4, R11, R4, !P1 ;  /* 0x000000040b047207 */ /* 0x000fca0004800000 */
[----:B------:R-:W-:Y:S02]  /*2710*/  IMAD.IADD R5, R3, 0x1, -R4 ;  /* 0x0000000103057824 */ /* 0x000fe400078e0a04 */
[----:B------:R-:W-:Y:S02]  /*2720*/  IMAD.IADD R3, R4, 0x1, -R3 ;  /* 0x0000000104037824 */ /* 0x000fe400078e0a03 */
[----:B------:R-:W-:Y:S02]  /*2730*/  IMAD R11, R5, R18, R11 ;  /* 0x00000012050b7224 */ /* 0x000fe400078e020b */
[----:B------:R-:W-:-:S07]  /*2740*/  IMAD R8, R3, R2, R8 ;  /* 0x0000000203087224 */ /* 0x000fce00078e0208 */
.L_x_42:
[----:B------:R-:W-:Y:S01]  /*2750*/  VIADD R14, R14, 0x1 ;  /* 0x000000010e0e7836 */ /* 0x000fe20000000000 */
[----:B------:R-:W-:Y:S01]  /*2760*/  PLOP3.LUT P1, PT, PT, PT, PT, 0x80, 0x8 ;  /* 0x000000000008781c */ /* 0x000fe20003f2f070 */
[----:B------:R-:W-:Y:S02]  /*2770*/  IMAD.IADD R155, R11, 0x1, R154 ;  /* 0x000000010b9b7824 */ /* 0x000fe400078e029a */
[----:B------:R-:W-:Y:S01]  /*2780*/  IMAD.IADD R164, R8, 0x1, R143 ;  /* 0x0000000108a47824 */ /* 0x000fe200078e028f */
[----:B------:R-:W-:-:S04]  /*2790*/  ISETP.NE.AND P0, PT, R14, 0x2, PT ;  /* 0x000000020e00780c */ /* 0x000fc80003f05270 */
[----:B------:R-:W-:Y:S02]  /*27a0*/  SEL R2, RZ, 0x1, P0 ;  /* 0x00000001ff027807 */ /* 0x000fe40000000000 */
[----:B------:R-:W-:Y:S02]  /*27b0*/  SEL R14, R14, RZ, P0 ;  /* 0x000000ff0e0e7207 */ /* 0x000fe40000000000 */
[----:B------:R-:W-:Y:S01]  /*27c0*/  LOP3.LUT R13, R13, R2, RZ, 0x3c, !PT ;  /* 0x000000020d0d7212 */ /* 0x000fe200078e3cff */
[----:B------:R-:W-:Y:S06]  /*27d0*/  @P2 BRA `(.L_x_43) ;  /* 0xfffffff000582947 */ /* 0x000fec000383ffff */
[----:B------:R-:W-:Y:S01]  /*27e0*/  UIADD3 UR4, UPT, UPT, UR4, 0xa0, URZ ;  /* 0x000000a004047890 */ /* 0x000fe2000fffe0ff */
[----:B------:R-:W-:-:S03]  /*27f0*/  SHF.L.U32 R3, R15, 0x1f, RZ ;  /* 0x0000001f0f037819 */ /* 0x000fc600000006ff */
[----:B------:R-:W-:-:S09]  /*2800*/  ULEA UR5, UR13, UR4, 0x3 ;  /* 0x000000040d057291 */ /* 0x000fd2000f8e18ff */
[----:B------:R-:W1:Y:S02]  /*2810*/  SYNCS.PHASECHK.TRANS64.TRYWAIT P0, [UR5], R3 ;  /* 0x00000003ff0075a7 */ /* 0x000e640008001105 */
[----:B-1----:R-:W-:Y:S05]  /*2820*/  @!P0 BRA `(.L_x_44) ;  /* 0x00000054001c8947 */ /* 0x002fea0003800000 */
.L_x_135:
[----:B------:R-:W-:-:S04]  /*2830*/  UIADD3 UR6, UPT, UPT, UR13, 0x1, URZ ;  /* 0x000000010d067890 */ /* 0x000fc8000fffe0ff */
[----:B------:R-:W-:-:S04]  /*2840*/  UISETP.NE.AND UP0, UPT, UR6, 0x14, UPT ;  /* 0x000000140600788c */ /* 0x000fc8000bf05270 */
[----:B------:R-:W-:Y:S02]  /*2850*/  USEL UR7, URZ, 0x1, UP0 ;  /* 0x00000001ff077887 */ /* 0x000fe40008000000 */
[----:B------:R-:W-:-:S04]  /*2860*/  USEL UR6, UR6, URZ, UP0 ;  /* 0x000000ff06067287 */ /* 0x000fc80008000000 */
[----:B------:R-:W-:Y:S01]  /*2870*/  ULEA UR5, UR6, UR4, 0x3 ;  /* 0x0000000406057291 */ /* 0x000fe2000f8e18ff */
[----:B------:R-:W-:-:S04]  /*2880*/  LOP3.LUT R2, R15, UR7, RZ, 0x3c, !PT ;  /* 0x000000070f027c12 */ /* 0x000fc8000f8e3cff */
[----:B-1----:R-:W-:-:S04]  /*2890*/  SHF.L.U32 R3, R2, 0x1f, RZ ;  /* 0x0000001f02037819 */ /* 0x002fc800000006ff */
[----:B------:R-:W1:Y:S02]  /*28a0*/  SYNCS.PHASECHK.TRANS64.TRYWAIT P0, [UR5], R3 ;  /* 0x00000003ff0075a7 */ /* 0x000e640008001105 */
[----:B-1----:R-:W-:Y:S05]  /*28b0*/  @!P0 BRA `(.L_x_45) ;  /* 0x0000005400108947 */ /* 0x002fea0003800000 */
.L_x_137:
        /* <DEDUP_REMOVED lines=9> */
.L_x_139:
        /* <DEDUP_REMOVED lines=9> */
.L_x_141:
        /* <DEDUP_REMOVED lines=9> */
.L_x_143:
        /* <DEDUP_REMOVED lines=9> */
.L_x_145:
        /* <DEDUP_REMOVED lines=9> */
.L_x_147:
        /* <DEDUP_REMOVED lines=9> */
.L_x_149:
        /* <DEDUP_REMOVED lines=9> */
.L_x_151:
        /* <DEDUP_REMOVED lines=9> */
.L_x_153:
        /* <DEDUP_REMOVED lines=9> */
.L_x_155:
        /* <DEDUP_REMOVED lines=9> */
.L_x_157:
        /* <DEDUP_REMOVED lines=9> */
.L_x_159:
        /* <DEDUP_REMOVED lines=9> */
.L_x_161:
        /* <DEDUP_REMOVED lines=9> */
.L_x_163:
        /* <DEDUP_REMOVED lines=9> */
.L_x_165:
        /* <DEDUP_REMOVED lines=9> */
.L_x_167:
        /* <DEDUP_REMOVED lines=9> */
.L_x_169:
        /* <DEDUP_REMOVED lines=9> */
.L_x_171:
[----:B------:R-:W-:-:S04]  /*3250*/  UIADD3 UR6, UPT, UPT, UR6, 0x1, URZ ;  /* 0x0000000106067890 */ /* 0x000fc8000fffe0ff */
[----:B------:R-:W-:-:S04]  /*3260*/  UISETP.NE.AND UP0, UPT, UR6, 0x14, UPT ;  /* 0x000000140600788c */ /* 0x000fc8000bf05270 */
[----:B------:R-:W-:Y:S02]  /*3270*/  USEL UR5, URZ, 0x1, UP0 ;  /* 0x00000001ff057887 */ /* 0x000fe40008000000 */
[----:B------:R-:W-:-:S04]  /*3280*/  USEL UR6, UR6, URZ, UP0 ;  /* 0x000000ff06067287 */ /* 0x000fc80008000000 */
[----:B------:R-:W-:Y:S01]  /*3290*/  ULEA UR6, UR6, UR4, 0x3 ;  /* 0x0000000406067291 */ /* 0x000fe2000f8e18ff */
[----:B-1----:R-:W-:-:S04]  /*32a0*/  LOP3.LUT R3, R2, UR5, RZ, 0x3c, !PT ;  /* 0x0000000502037c12 */ /* 0x002fc8000f8e3cff */
[----:B------:R-:W-:Y:S01]  /*32b0*/  SHF.L.U32 R3, R3, 0x1f, RZ ;  /* 0x0000001f03037819 */ /* 0x000fe200000006ff */
[----:B---3--:R-:W-:-:S07]  /*32c0*/  IMAD.U32 R0, RZ, RZ, UR6 ;  /* 0x00000006ff007e24 */ /* 0x008fce000f8e00ff */
.L_x_63:
[----:B-1----:R1:W2:Y:S02]  /*32d0*/  SYNCS.PHASECHK.TRANS64.TRYWAIT P0, [R0+URZ], R3 ;  /* 0x00000003000075a7 */ /* 0x0022a400080011ff */
[----:B--2---:R-:W-:Y:S05]  /*32e0*/  @!P0 NANOSLEEP.SYNCS 0x989680 ;  /* 0x009896800000895d */ /* 0x004fea0003900000 */
[----:B------:R-:W2:Y:S02]  /*32f0*/  @!P0 SYNCS.PHASECHK.TRANS64 P0, [R0+URZ], R3 ;  /* 0x00000003000085a7 */ /* 0x000ea400080010ff */
[----:B--2---:R-:W-:Y:S05]  /*3300*/  @P0 EXIT ;  /* 0x000000000000094d */ /* 0x004fea0003800000 */
[----:B------:R-:W-:Y:S05]  /*3310*/  BRA `(.L_x_63) ;  /* 0xfffffffc00ec7947 */ /* 0x000fea000383ffff */
.L_x_23:
[----:B------:R-:W-:-:S04]  /*3320*/  UISETP.NE.AND UP1, UPT, UR37, URZ, UPT ;  /* 0x000000ff2500728c */ /* 0x000fc8000bf25270 */
[----:B------:R-:W-:-:S09]  /*3330*/  UISETP.NE.OR UP1, UPT, UR10, 0x1, UP1 ;  /* 0x000000010a00788c */ /* 0x000fd20008f25670 */
[----:B------:R-:W-:Y:S05]  /*3340*/  BRA.U UP1, `(.L_x_64) ;  /* 0x00000005014c7547 */ /* 0x000fea000b800000 */
[----:B------:R-:W-:Y:S01]  /*3350*/  HFMA2 R11, -RZ, RZ, 0, 0 ;  /* 0x00000000ff0b7431 */ /* 0x000fe200000001ff */
[----:B------:R-:W-:Y:S01]  /*3360*/  ISETP.GE.U32.AND P2, PT, R10, 0x2, PT ;  /* 0x000000020a00780c */ /* 0x000fe20003f46070 */
[----:B------:R-:W-:Y:S01]  /*3370*/  IMAD.MOV.U32 R12, RZ, RZ, 0x1 ;  /* 0x00000001ff0c7424 */ /* 0x000fe200078e00ff */
[----:B------:R-:W-:Y:S01]  /*3380*/  CS2R R8, SRZ ;  /* 0x0000000000087805 */ /* 0x000fe2000001ff00 */
[----:B------:R-:W-:Y:S01]  /*3390*/  IMAD.MOV.U32 R3, RZ, RZ, RZ ;  /* 0x000000ffff037224 */ /* 0x000fe200078e00ff */
[----:B------:R-:W-:Y:S01]  /*33a0*/  UMOV UR4, 0x400 ;  /* 0x0000040000047882 */ /* 0x000fe20000000000 */
[----:B------:R-:W-:Y:S01]  /*33b0*/  UMOV UR6, URZ ;  /* 0x000000ff00067c82 */ /* 0x000fe20008000000 */
[----:B------:R-:W-:-:S12]  /*33c0*/  ULEA UR37, UR37, UR4, 0x18 ;  /* 0x0000000425257291 */ /* 0x000fd8000f8ec0ff */
.L_x_68:
[----:B------:R-:W-:Y:S02]  /*33d0*/  LEA R0, R3, UR37, 0x3 ;  /* 0x0000002503007c11 */ /* 0x000fe4000f8e18ff */
[----:B------:R-:W-:-:S03]  /*33e0*/  SHF.L.U32 R5, R8, 0x1f, RZ ;  /* 0x0000001f08057819 */ /* 0x000fc600000006ff */
[----:B------:R-:W-:Y:S01]  /*33f0*/  VIADD R4, R0, 0x1d0 ;  /* 0x000001d000047836 */ /* 0x000fe20000000000 */
[----:B------:R-:W1:Y:S02]  /*3400*/  SYNCS.PHASECHK.TRANS64.TRYWAIT P0, [R0+URZ+0x1c0], R5 ;  /* 0x0001c005000075a7 */ /* 0x000e6400080011ff */
[----:B-1----:R-:W-:Y:S05]  /*3410*/  @!P0 BRA `(.L_x_65) ;  /* 0x0000004c00e88947 */ /* 0x002fea0003800000 */
.L_x_172:
[----:B------:R-:W-:Y:S01]  /*3420*/  ULEA UR5, UR6, UR37, 0x3 ;  /* 0x0000002506057291 */ /* 0x000fe2000f8e18ff */
[----:B------:R-:W-:Y:S01]  /*3430*/  PRMT R4, RZ, 0x654, R4 ;  /* 0x00000654ff047816 */ /* 0x000fe20000000004 */
[----:B-1----:R-:W-:Y:S01]  /*3440*/  @!P2 IMAD.MOV.U32 R5, RZ, RZ, 0x10 ;  /* 0x00000010ff05a424 */ /* 0x002fe200078e00ff */
[----:B------:R-:W-:Y:S01]  /*3450*/  SHF.L.U32 R7, R12, 0x1f, RZ ;  /* 0x0000001f0c077819 */ /* 0x000fe200000006ff */
[----:B------:R-:W-:Y:S01]  /*3460*/  UIADD3 UR4, UPT, UPT, UR5, 0x160, URZ ;  /* 0x0000016005047890 */ /* 0x000fe2000fffe0ff */
[----:B------:R1:W-:Y:S05]  /*3470*/  SYNCS.ARRIVE.TRANS64.RED.A1T0 RZ, [R4+URZ], RZ ;  /* 0x000000ff04ff79a7 */ /* 0x0003ea00081004ff */
[----:B------:R-:W-:Y:S01]  /*3480*/  IMAD.U32 R13, RZ, RZ, UR4 ;  /* 0x00000004ff0d7e24 */ /* 0x000fe2000f8e00ff */
[----:B------:R-:W2:Y:S04]  /*3490*/  SYNCS.PHASECHK.TRANS64.TRYWAIT P0, [UR5+0x170], R7 ;  /* 0x00017007ff0075a7 */ /* 0x000ea80008001105 */
[----:B------:R-:W-:Y:S01]  /*34a0*/  PRMT R13, R10, 0x654, R13 ;  /* 0x000006540a0d7816 */ /* 0x000fe2000000000d */
[----:B-12---:R-:W-:Y:S06]  /*34b0*/  @!P0 BRA `(.L_x_66) ;  /* 0x0000004c00d48947 */ /* 0x006fec0003800000 */
.L_x_174:
[----:B------:R-:W-:Y:S01]  /*34c0*/  ULEA UR4, UR6, UR37, 0x4 ;  /* 0x0000002506047291 */ /* 0x000fe2000f8e20ff */
[----:B------:R-:W-:Y:S01]  /*34d0*/  SEL R2, R13, R2, !P2 ;  /* 0x000000020d027207 */ /* 0x000fe20005000000 */
[----:B------:R-:W-:Y:S01]  /*34e0*/  UIADD3 UR5, UPT, UPT, UR5, 0x160, URZ ;  /* 0x0000016005057890 */ /* 0x000fe2000fffe0ff */
[----:B-1----:R-:W-:Y:S01]  /*34f0*/  LEA R0, R11, UR37, 0x3 ;  /* 0x000000250b007c11 */ /* 0x002fe2000f8e18ff */
[----:B------:R-:W-:Y:S01]  /*3500*/  UIADD3 UR4, UPT, UPT, UR4, 0x1f0, URZ ;  /* 0x000001f004047890 */ /* 0x000fe2000fffe0ff */
[----:B------:R1:W-:Y:S01]  /*3510*/  @!P2 SYNCS.ARRIVE.TRANS64.RED RZ, [R2+URZ], R5 ;  /* 0x0000000502ffa9a7 */ /* 0x0003e200080004ff */
[----:B------:R-:W-:Y:S01]  /*3520*/  UIADD3 UR6, UPT, UPT, UR6, 0x1, URZ ;  /* 0x0000000106067890 */ /* 0x000fe2000fffe0ff */
[----:B------:R-:W-:-:S03]  /*3530*/  VIADD R3, R3, 0x1 ;  /* 0x0000000103037836 */ /* 0x000fc60000000000 */
[----:B------:R-:W-:Y:S02]  /*3540*/  UISETP.NE.AND UP0, UPT, UR6, 0x2, UPT ;  /* 0x000000020600788c */ /* 0x000fe4000bf05270 */
[----:B------:R-:W-:Y:S01]  /*3550*/  ISETP.NE.AND P0, PT, R3, 0x2, PT ;  /* 0x000000020300780c */ /* 0x000fe20003f05270 */
[----:B------:R-:W-:Y:S06]  /*3560*/  UGETNEXTWORKID.BROADCAST [UR4], [UR5] ;  /* 0x00000000040073ca */ /* 0x000fec0008000100 */
[----:B------:R-:W-:Y:S02]  /*3570*/  USEL UR4, URZ, 0x1, UP0 ;  /* 0x00000001ff047887 */ /* 0x000fe40008000000 */
[----:B------:R-:W-:-:S04]  /*3580*/  USEL UR6, UR6, URZ, UP0 ;  /* 0x000000ff06067287 */ /* 0x000fc80008000000 */
[----:B------:R-:W-:Y:S02]  /*3590*/  LOP3.LUT R12, R12, UR4, RZ, 0x3c, !PT ;  /* 0x000000040c0c7c12 */ /* 0x000fe4000f8e3cff */
[----:B-1----:R-:W-:-:S04]  /*35a0*/  SHF.L.U32 R5, R9, 0x1f, RZ ;  /* 0x0000001f09057819 */ /* 0x002fc800000006ff */
[----:B------:R-:W1:Y:S02]  /*35b0*/  SYNCS.PHASECHK.TRANS64.TRYWAIT P1, [R0+URZ+0x160], R5 ;  /* 0x00016005000075a7 */ /* 0x000e6400080211ff */
[----:B-1----:R-:W-:Y:S05]  /*35c0*/  @!P1 BRA `(.L_x_67) ;  /* 0x0000004c00a89947 */ /* 0x002fea0003800000 */
.L_x_175:
[----:B------:R-:W-:Y:S01]  /*35d0*/  LEA R4, R11, UR37, 0x4 ;  /* 0x000000250b047c11 */ /* 0x000fe2000f8e20ff */
[----:B-1----:R-:W-:Y:S01]  /*35e0*/  VIADD R0, R0, 0x170 ;  /* 0x0000017000007836 */ /* 0x002fe20000000000 */
[----:B------:R-:W-:Y:S01]  /*35f0*/  SEL R3, R3, RZ, P0 ;  /* 0x000000ff03037207 */ /* 0x000fe20000000000 */
[----:B------:R-:W-:-:S03]  /*3600*/  VIADD R11, R11, 0x1 ;  /* 0x000000010b0b7836 */ /* 0x000fc60000000000 */
[----:B------:R-:W1:Y:S01]  /*3610*/  LDS.128 R4, [R4+0x1f0] ;  /* 0x0001f00004047984 */ /* 0x000e620000000c00 */
[----:B------:R-:W-:Y:S02]  /*3620*/  PRMT R0, RZ, 0x654, R0 ;  /* 0x00000654ff007816 */ /* 0x000fe40000000000 */
[C---:B------:R-:W-:Y:S01]  /*3630*/  ISETP.NE.AND P1, PT, R11.reuse, 0x2, PT ;  /* 0x000000020b00780c */ /* 0x040fe20003f25270 */
[----:B------:R-:W-:Y:S01]  /*3640*/  @!PT LDS RZ, [RZ] ;  /* 0x00000000fffff984 */ /* 0x000fe20000000800 */
[----:B------:R-:W-:Y:S01]  /*3650*/  @!PT LDS RZ, [RZ] ;  /* 0x00000000fffff984 */ /* 0x000fe20000000800 */
[----:B------:R-:W-:Y:S01]  /*3660*/  @!PT LDS RZ, [RZ] ;  /* 0x00000000fffff984 */ /* 0x000fe20000000800 */
[----:B------:R-:W-:Y:S01]  /*3670*/  @!PT LDS RZ, [RZ] ;  /* 0x00000000fffff984 */ /* 0x000fe20000000800 */
[----:B------:R2:W-:Y:S06]  /*3680*/  MEMBAR.ALL.CTA ;  /* 0x0000000000007992 */ /* 0x0005ec0000008000 */
[----:B--2---:R-:W2:Y:S01]  /*3690*/  FENCE.VIEW.ASYNC.S ;  /* 0x00000000000073c6 */ /* 0x004ea20000000000 */
[----:B------:R-:W-:Y:S01]  /*36a0*/  SEL R11, R11, RZ, P1 ;  /* 0x000000ff0b0b7207 */ /* 0x000fe20000800000 */
[----:B--2---:R2:W-:Y:S01]  /*36b0*/  SYNCS.ARRIVE.TRANS64.RED.A1T0 RZ, [R0+URZ], RZ ;  /* 0x000000ff00ff79a7 */ /* 0x0045e200081004ff */
[----:B-1----:R-:W-:-:S02]  /*36c0*/  LOP3.LUT P3, RZ, R6, 0x1, RZ, 0xc0, !PT ;  /* 0x0000000106ff7812 */ /* 0x002fc4000786c0ff */
[----:B------:R-:W-:-:S04]  /*36d0*/  SEL R5, RZ, 0x1, P0 ;  /* 0x00000001ff057807 */ /* 0x000fc80000000000 */
[----:B------:R-:W-:Y:S02]  /*36e0*/  LOP3.LUT R8, R8, R5, RZ, 0x3c, !PT ;  /* 0x0000000508087212 */ /* 0x000fe400078e3cff */
[----:B--2---:R-:W-:-:S04]  /*36f0*/  SEL R0, RZ, 0x1, P1 ;  /* 0x00000001ff007807 */ /* 0x004fc80000800000 */
[----:B------:R-:W-:Y:S01]  /*3700*/  LOP3.LUT R9, R9, R0, RZ, 0x3c, !PT ;  /* 0x0000000009097212 */ /* 0x000fe200078e3cff */
[----:B------:R-:W-:Y:S06]  /*3710*/  @P3 BRA `(.L_x_68) ;  /* 0xfffffffc002c3947 */ /* 0x000fec000383ffff */
[----:B------:R-:W-:Y:S01]  /*3720*/  ULEA UR5, UR6, UR37, 0x3 ;  /* 0x0000002506057291 */ /* 0x000fe2000f8e18ff */
[----:B------:R-:W-:-:S08]  /*3730*/  SHF.L.U32 R3, R12, 0x1f, RZ ;  /* 0x0000001f0c037819 */ /* 0x000fd000000006ff */
[----:B------:R-:W1:Y:S02]  /*3740*/  SYNCS.PHASECHK.TRANS64 P0, [UR5+0x170], R3 ;  /* 0x00017003ff0075a7 */ /* 0x000e640008001005 */
[----:B-1----:R-:W-:Y:S05]  /*3750*/  @P0 BRA `(.L_x_69) ;  /* 0x0000000000080947 */ /* 0x002fea0003800000 */
[----:B------:R-:W1:Y:S02]  /*3760*/  SYNCS.PHASECHK.TRANS64.TRYWAIT P0, [UR5+0x170], R3 ;  /* 0x00017003ff0075a7 */ /* 0x000e640008001105 */
[----:B-1----:R-:W-:Y:S05]  /*3770*/  @!P0 BRA `(.L_x_70) ;  /* 0x0000004c00508947 */ /* 0x002fea0003800000 */
.L_x_69:
[----:B------:R-:W-:-:S04]  /*3780*/  UIADD3 UR4, UPT, UPT, UR6, 0x1, URZ ;  /* 0x0000000106047890 */ /* 0x000fc8000fffe0ff */
[----:B------:R-:W-:-:S04]  /*3790*/  UISETP.NE.AND UP0, UPT, UR4, 0x2, UPT ;  /* 0x000000020400788c */ /* 0x000fc8000bf05270 */
[----:B------:R-:W-:Y:S02]  /*37a0*/  USEL UR7, URZ, 0x1, UP0 ;  /* 0x00000001ff077887 */ /* 0x000fe40008000000 */
[----:B------:R-:W-:-:S04]  /*37b0*/  USEL UR4, UR4, URZ, UP0 ;  /* 0x000000ff04047287 */ /* 0x000fc80008000000 */
[----:B------:R-:W-:Y:S01]  /*37c0*/  ULEA UR4, UR4, UR37, 0x3 ;  /* 0x0000002504047291 */ /* 0x000fe2000f8e18ff */
[----:B-1----:R-:W-:-:S04]  /*37d0*/  LOP3.LUT R3, R12, UR7, RZ, 0x3c, !PT ;  /* 0x000000070c037c12 */ /* 0x002fc8000f8e3cff */
[----:B------:R-:W-:-:S04]  /*37e0*/  SHF.L.U32 R0, R3, 0x1f, RZ ;  /* 0x0000001f03007819 */ /* 0x000fc800000006ff */
[----:B------:R-:W1:Y:S02]  /*37f0*/  SYNCS.PHASECHK.TRANS64 P0, [UR4+0x170], R0 ;  /* 0x00017000ff0075a7 */ /* 0x000e640008001004 */
[----:B-1----:R-:W-:Y:S05]  /*3800*/  @P0 EXIT ;  /* 0x000000000000094d */ /* 0x002fea0003800000 */
[----:B------:R-:W-:Y:S02]  /*3810*/  SHF.L.U32 R3, R3, 0x1f, RZ ;  /* 0x0000001f03037819 */ /* 0x000fe400000006ff */
[----:B------:R-:W-:-:S07]  /*3820*/  MOV R0, UR4 ;  /* 0x0000000400007c02 */ /* 0x000fce0008000f00 */
.L_x_71:
[----:B-1----:R1:W2:Y:S02]  /*3830*/  SYNCS.PHASECHK.TRANS64.TRYWAIT P0, [R0+URZ+0x170], R3 ;  /* 0x00017003000075a7 */ /* 0x0022a400080011ff */
[----:B--2---:R-:W-:Y:S05]  /*3840*/  @!P0 NANOSLEEP.SYNCS 0x989680 ;  /* 0x009896800000895d */ /* 0x004fea0003900000 */
[----:B------:R-:W2:Y:S02]  /*3850*/  @!P0 SYNCS.PHASECHK.TRANS64 P0, [R0+URZ+0x170], R3 ;  /* 0x00017003000085a7 */ /* 0x000ea400080010ff */
[----:B--2---:R-:W-:Y:S05]  /*3860*/  @P0 EXIT ;  /* 0x000000000000094d */ /* 0x004fea0003800000 */
[----:B------:R-:W-:Y:S05]  /*3870*/  BRA `(.L_x_71) ;  /* 0xfffffffc00ec7947 */ /* 0x000fea000383ffff */
.L_x_64:
[----:B------:R-:W-:Y:S05]  /*3880*/  BRA.U UP4, `(.L_x_72) ;  /* 0x0000001104a07547 */ /* 0x000fea000b800000 */
[----:B------:R-:W-:Y:S01]  /*3890*/  UMOV UR6, 0x40 ;  /* 0x0000004000067882 */ /* 0x000fe20000000000 */
[----:B------:R-:W-:Y:S01]  /*38a0*/  NOP ;  /* 0x0000000000007918 */ /* 0x000fe20000000000 */
[----:B------:R-:W-:Y:S01]  /*38b0*/  ULEA UR6, UR37, UR6, 0x18 ;  /* 0x0000000625067291 */ /* 0x000fe2000f8ec0ff */
[----:B------:R-:W-:Y:S02]  /*38c0*/  UMOV UR7, 0x400 ;  /* 0x0000040000077882 */ /* 0x000fe40000000000 */
[----:B------:R-:W-:-:S06]  /*38d0*/  ULEA UR37, UR37, UR7, 0x18 ;  /* 0x0000000725257291 */ /* 0x000fcc000f8ec0ff */
[----:B------:R-:W1:Y:S02]  /*38e0*/  LDS.U8 R2, [UR6+0x1c] ;  /* 0x00001c06ff027984 */ /* 0x000e640008000000 */
[----:B-1----:R-:W-:-:S13]  /*38f0*/  ISETP.NE.AND P0, PT, R2, RZ, PT ;  /* 0x000000ff0200720c */ /* 0x002fda0003f05270 */
[----:B------:R-:W-:Y:S05]  /*3900*/  @P0 BRA `(.L_x_73) ;  /* 0x0000000400080947 */ /* 0x000fea0003800000 */
[----:B------:R-:W-:Y:S02]  /*3910*/  UISETP.NE.U32.AND UP0, UPT, UR5, 0x1, UPT ;  /* 0x000000010500788c */ /* 0x000fe4000bf05070 */
[----:B------:R-:W-:-:S07]  /*3920*/  UIADD3 UR8, UPT, UPT, UR6, 0x8, URZ ;  /* 0x0000000806087890 */ /* 0x000fce000fffe0ff */
[----:B------:R-:W-:Y:S05]  /*3930*/  BRA.U !UP0, `(.L_x_74) ;  /* 0x00000001089c7547 */ /* 0x000fea000b800000 */
[----:B------:R-:W-:Y:S01]  /*3940*/  ELECT P0, URZ, PT ;  /* 0x0000000000ff782f */ /* 0x000fe20003800000 */
[----:B------:R-:W-:-:S12]  /*3950*/  BSSY B0, `(.L_x_74) ;  /* 0x0000025000007945 */ /* 0x000fd80003800000 */
[----:B------:R-:W-:Y:S05]  /*3960*/  @!P0 BRA `(.L_x_75) ;  /* 0x00000000008c8947 */ /* 0x000fea0003800000 */
[----:B------:R-:W-:-:S05]  /*3970*/  UMOV UR7, 0x10 ;  /* 0x0000001000077882 */ /* 0x000fca0000000000 */
[----:B------:R-:W-:Y:S04]  /*3980*/  DEPBAR.LE SB1, 0x36 ;  /* 0x00009d800000791a */ /* 0x000fe80000000000 */
[----:B------:R-:W1:Y:S02]  /*3990*/  UTCATOMSWS.2CTA.FIND_AND_SET.ALIGN UP1, UR7, UR7 ;  /* 0x00000007000775e3 */ /* 0x000e640008220800 */
[----:B-1----:R-:W-:Y:S01]  /*39a0*/  MOV R11, UR7 ;  /* 0x00000007000b7c02 */ /* 0x002fe20008000f00 */
[----:B------:R-:W-:Y:S06]  /*39b0*/  BRA.U UP1, `(.L_x_76) ;  /* 0x0000000101187547 */ /* 0x000fec000b800000 */
.L_x_77:
[----:B------:R-:W-:Y:S05]  /*39c0*/  NANOSLEEP 0x64 ;  /* 0x000000640000795d */ /* 0x000fea0003800000 */
[----:B------:R-:W-:-:S05]  /*39d0*/  UMOV UR7, 0x10 ;  /* 0x0000001000077882 */ /* 0x000fca0000000000 */
[----:B------:R-:W-:Y:S04]  /*39e0*/  DEPBAR.LE SB1, 0x36 ;  /* 0x00009d800000791a */ /* 0x000fe80000000000 */
[----:B------:R-:W1:Y:S02]  /*39f0*/  UTCATOMSWS.2CTA.FIND_AND_SET.ALIGN UP1, UR7, UR7 ;  /* 0x00000007000775e3 */ /* 0x000e640008220800 */
[----:B-1----:R-:W-:Y:S01]  /*3a00*/  MOV R11, UR7 ;  /* 0x00000007000b7c02 */ /* 0x002fe20008000f00 */
[----:B------:R-:W-:Y:S05]  /*3a10*/  BRA.U !UP1, `(.L_x_77) ;  /* 0xfffffffd09e87547 */ /* 0x000fea000b83ffff */
.L_x_76:
[----:B------:R-:W1:Y:S01]  /*3a20*/  LDS R5, [UR6+0x10] ;  /* 0x00001006ff057984 */ /* 0x000e620008000800 */
[----:B------:R-:W-:Y:S01]  /*3a30*/  IMAD.U32 R3, RZ, RZ, UR37 ;  /* 0x00000025ff037e24 */ /* 0x000fe2000f8e00ff */
[----:B------:R-:W-:-:S03]  /*3a40*/  MOV R2, UR4 ;  /* 0x0000000400027c02 */ /* 0x000fc60008000f00 */
[----:B------:R-:W-:Y:S01]  /*3a50*/  VIADD R3, R3, 0x210 ;  /* 0x0000021003037836 */ /* 0x000fe20000000000 */
[----:B-1----:R-:W-:-:S04]  /*3a60*/  SHF.L.U32 R5, R5, 0x1f, RZ ;  /* 0x0000001f05057819 */ /* 0x002fc800000006ff */
[----:B------:R-:W1:Y:S02]  /*3a70*/  SYNCS.PHASECHK.TRANS64.TRYWAIT P0, [UR6+0x8], R5 ;  /* 0x00000805ff0075a7 */ /* 0x000e640008001106 */
[----:B-1----:R-:W-:Y:S05]  /*3a80*/  @P0 BRA `(.L_x_78) ;  /* 0x0000000000080947 */ /* 0x002fea0003800000 */
[----:B------:R-:W1:Y:S02]  /*3a90*/  SYNCS.PHASECHK.TRANS64.TRYWAIT P0, [UR6+0x8], R5 ;  /* 0x00000805ff0075a7 */ /* 0x000e640008001106 */
[----:B-1----:R-:W-:Y:S05]  /*3aa0*/  @!P0 BRA `(.L_x_79) ;  /* 0x00000048009c8947 */ /* 0x002fea0003800000 */
.L_x_78:
[----:B-1----:R-:W-:Y:S01]  /*3ab0*/  HFMA2 R4, -RZ, RZ, 0, 5.9604644775390625e-08 ;  /* 0x00000001ff047431 */ /* 0x002fe200000001ff */
[----:B------:R-:W-:Y:S01]  /*3ac0*/  UPRMT UR7, UR4, 0x654, UR8 ;  /* 0x0000065404077896 */ /* 0x000fe20008000008 */
[----:B------:R-:W-:Y:S01]  /*3ad0*/  IMAD.MOV.U32 R6, RZ, RZ, 0xffff ;  /* 0x0000ffffff067424 */ /* 0x000fe200078e00ff */
[----:B------:R-:W-:Y:S01]  /*3ae0*/  PRMT R2, R2, 0x654, R3 ;  /* 0x0000065402027816 */ /* 0x000fe20000000003 */
[----:B------:R-:W-:Y:S02]  /*3af0*/  IMAD.MOV.U32 R5, RZ, RZ, 0x4 ;  /* 0x00000004ff057424 */ /* 0x000fe400078e00ff */
[----:B------:R-:W-:Y:S01]  /*3b00*/  IMAD.SHL.U32 R9, R11, 0x20, RZ ;  /* 0x000000200b097824 */ /* 0x000fe200078e00ff */
[----:B------:R-:W-:Y:S02]  /*3b10*/  MOV R3, UR7 ;  /* 0x0000000700037c02 */ /* 0x000fe40008000f00 */
[-C--:B------:R-:W-:Y:S01]  /*3b20*/  SHF.L.U32 R7, R6, R11.reuse, RZ ;  /* 0x0000000b06077219 */ /* 0x080fe200000006ff */
[----:B------:R1:W-:Y:S01]  /*3b30*/  SYNCS.ARRIVE.TRANS64.RED RZ, [UR7], R5 ;  /* 0x00000005ffff79a7 */ /* 0x0003e20008000407 */
[----:B------:R-:W-:Y:S01]  /*3b40*/  SHF.L.U32 R6, R4, R11, RZ ;  /* 0x0000000b04067219 */ /* 0x000fe200000006ff */
[----:B------:R1:W-:Y:S04]  /*3b50*/  STS [UR37+0x210], R9 ;  /* 0x00021009ff007988 */ /* 0x0003e80008000825 */
[----:B------:R1:W-:Y:S04]  /*3b60*/  STAS [R2.64], R11 ;  /* 0x0000000b02007dbd */ /* 0x0003e8000c0008ff */
[----:B------:R1:W-:Y:S04]  /*3b70*/  ATOMS.OR RZ, [UR6+0x14], R7 ;  /* 0x00001407ffff798c */ /* 0x0003e8000b000006 */
[----:B------:R1:W-:Y:S04]  /*3b80*/  ATOMS.OR RZ, [UR6+0x18], R6 ;  /* 0x00001806ffff798c */ /* 0x0003e8000b000006 */
[----:B------:R1:W-:Y:S02]  /*3b90*/  ATOMS.XOR RZ, [UR6+0x10], R4 ;  /* 0x00001004ffff798c */ /* 0x0003e4000b800006 */
.L_x_75:
[----:B------:R-:W-:Y:S05]  /*3ba0*/  BSYNC B0 ;  /* 0x0000000000007941 */ /* 0x000fea0003800000 */
.L_x_74:
[----:B------:R-:W-:Y:S05]  /*3bb0*/  BRA.U UP0, `(.L_x_80) ;  /* 0x00000001006c7547 */ /* 0x000fea000b800000 */
[----:B------:R-:W-:-:S03]  /*3bc0*/  UMOV UR7, 0xffffffff ;  /* 0xffffffff00077882 */ /* 0x000fc60000000000 */
[----:B------:R-:W-:Y:S05]  /*3bd0*/  BRA.DIV UR7, `(.L_x_81) ;  /* 0x0000004a07687947 */ /* 0x000fea000b800000 */
[----:B------:R-:W-:-:S13]  /*3be0*/  ELECT P6, URZ, PT ;  /* 0x0000000000ff782f */ /* 0x000fda00038c0000 */
.L_x_179:
[----:B------:R-:W-:Y:S05]  /*3bf0*/  @!P6 BRA `(.L_x_80) ;  /* 0x00000000005ce947 */ /* 0x000fea0003800000 */
[----:B-1----:R-:W1:Y:S02]  /*3c00*/  LDS R3, [UR6+0x10] ;  /* 0x00001006ff037984 */ /* 0x002e640008000800 */
[----:B-1----:R-:W-:-:S04]  /*3c10*/  SHF.L.U32 R3, R3, 0x1f, RZ ;  /* 0x0000001f03037819 */ /* 0x002fc800000006ff */
[----:B------:R-:W1:Y:S02]  /*3c20*/  SYNCS.PHASECHK.TRANS64.TRYWAIT P0, [UR6+0x8], R3 ;  /* 0x00000803ff0075a7 */ /* 0x000e640008001106 */
[----:B-1----:R-:W-:Y:S05]  /*3c30*/  @P0 BRA `(.L_x_82) ;  /* 0x0000000000080947 */ /* 0x002fea0003800000 */
[----:B------:R-:W1:Y:S02]  /*3c40*/  SYNCS.PHASECHK.TRANS64.TRYWAIT P0, [UR6+0x8], R3 ;  /* 0x00000803ff0075a7 */ /* 0x000e640008001106 */
[----:B-1----:R-:W-:Y:S05]  /*3c50*/  @!P0 BRA `(.L_x_83) ;  /* 0x0000004800688947 */ /* 0x002fea0003800000 */
.L_x_82:
[----:B------:R-:W2:Y:S01]  /*3c60*/  LDS R5, [UR37+0x210] ;  /* 0x00021025ff057984 */ /* 0x000ea20008000800 */
[----:B-1----:R-:W-:Y:S02]  /*3c70*/  HFMA2 R2, -RZ, RZ, 0, 5.9604644775390625e-08 ;  /* 0x00000001ff027431 */ /* 0x002fe400000001ff */
[----:B------:R-:W-:Y:S01]  /*3c80*/  IMAD.MOV.U32 R3, RZ, RZ, 0xffff ;  /* 0x0000ffffff037424 */ /* 0x000fe200078e00ff */
[----:B------:R-:W-:Y:S01]  /*3c90*/  UPRMT UR7, UR4, 0x654, UR8 ;  /* 0x0000065404077896 */ /* 0x000fe20008000008 */
[----:B--2---:R-:W-:-:S03]  /*3ca0*/  IMAD.SHL.U32 R4, R5, 0x20, RZ ;  /* 0x0000002005047824 */ /* 0x004fc600078e00ff */
[-C--:B------:R-:W-:Y:S02]  /*3cb0*/  SHF.L.U32 R3, R3, R5.reuse, RZ ;  /* 0x0000000503037219 */ /* 0x080fe400000006ff */
[----:B------:R-:W-:Y:S01]  /*3cc0*/  SHF.L.U32 R5, R2, R5, RZ ;  /* 0x0000000502057219 */ /* 0x000fe200000006ff */
[----:B------:R2:W-:Y:S04]  /*3cd0*/  STS [UR37+0x210], R4 ;  /* 0x00021004ff007988 */ /* 0x0005e80008000825 */
[----:B------:R2:W-:Y:S04]  /*3ce0*/  ATOMS.OR RZ, [UR6+0x14], R3 ;  /* 0x00001403ffff798c */ /* 0x0005e8000b000006 */
[----:B------:R2:W-:Y:S01]  /*3cf0*/  ATOMS.OR RZ, [UR6+0x18], R5 ;  /* 0x00001805ffff798c */ /* 0x0005e2000b000006 */
[----:B------:R-:W-:Y:S03]  /*3d00*/  SYNCS.ARRIVE.TRANS64.RED.A1T0 RZ, [UR7], RZ ;  /* 0x000000ffffff79a7 */ /* 0x000fe60008100407 */
[----:B------:R2:W-:Y:S01]  /*3d10*/  ATOMS.XOR RZ, [UR6+0x10], R2 ;  /* 0x00001002ffff798c */ /* 0x0005e2000b800006 */
[----:B------:R-:W-:Y:S05]  /*3d20*/  BRA `(.L_x_80) ;  /* 0x0000000000107947 */ /* 0x000fea0003800000 */
.L_x_73:
[----:B------:R-:W-:-:S05]  /*3d30*/  MOV R2, 0xffffffff ;  /* 0xffffffff00027802 */ /* 0x000fca0000000f00 */
[----:B------:R1:W-:Y:S02]  /*3d40*/  STS [UR37+0x210], R2 ;  /* 0x00021002ff007988 */ /* 0x0003e40008000825 */
[----:B-1----:R-:W-:Y:S02]  /*3d50*/  MOV R2, 0x3d70 ;  /* 0x00003d7000027802 */ /* 0x002fe40000000f00 */
[----:B-----5:R-:W-:Y:S05]  /*3d60*/  CALL.REL.NOINC `($__internal_1_$__cuda_sm10x_tcgen05_guardrail_trap_phase_invalid_during_alloc) ;  /* 0x0000004c00707944 */ /* 0x020fea0003c00000 */
.L_x_80:
[----:B------:R-:W-:Y:S05]  /*3d70*/  WARPSYNC.ALL ;  /* 0x0000000000007948 */ /* 0x000fea0003800000 */
[----:B------:R-:W3:Y:S01]  /*3d80*/  S2UR UR8, SR_CgaCtaId ;  /* 0x00000000000879c3 */ /* 0x000ee20000008800 */
[----:B------:R-:W-:Y:S01]  /*3d90*/  UMOV UR6, 0x400 ;  /* 0x0000040000067882 */ /* 0x000fe20000000000 */
[----:B------:R-:W-:-:S06]  /*3da0*/  NOP ;  /* 0x0000000000007918 */ /* 0x000fcc0000000000 */
[----:B------:R-:W-:Y:S06]  /*3db0*/  BAR.ARV 0x6, 0xa0 ;  /* 0x0182800000007b1d */ /* 0x000fec0000002000 */
[----:B------:R-:W-:Y:S01]  /*3dc0*/  LOP3.LUT R0, R0, 0xffff, RZ, 0xc0, !PT ;  /* 0x0000ffff00007812 */ /* 0x000fe200078ec0ff */
[----:B-1----:R-:W-:Y:S01]  /*3dd0*/  IMAD.MOV.U32 R9, RZ, RZ, 0x1 ;  /* 0x00000001ff097424 */ /* 0x002fe200078e00ff */
[----:B------:R-:W-:Y:S01]  /*3de0*/  LOP3.LUT R8, R8, 0xffff, RZ, 0xc0, !PT ;  /* 0x0000ffff08087812 */ /* 0x000fe200078ec0ff */
[----:B------:R-:W-:Y:S01]  /*3df0*/  UMOV UR22, URZ ;  /* 0x000000ff00167c82 */ /* 0x000fe20008000000 */
[----:B------:R-:W-:Y:S01]  /*3e00*/  R2UR UR12, R0 ;  /* 0x00000000000c72ca */ /* 0x000fe200000e0000 */
[----:B------:R-:W-:Y:S01]  /*3e10*/  UMOV UR21, URZ ;  /* 0x000000ff00157c82 */ /* 0x000fe20008000000 */
[----:B------:R-:W-:Y:S01]  /*3e20*/  R2UR UR13, R8 ;  /* 0x00000000080d72ca */ /* 0x000fe200000e0000 */
[----:B------:R-:W-:Y:S01]  /*3e30*/  IMAD.MOV.U32 R8, RZ, RZ, RZ ;  /* 0x000000ffff087224 */ /* 0x000fe200078e00ff */
[----:B------:R-:W-:Y:S01]  /*3e40*/  UMOV UR20, URZ ;  /* 0x000000ff00147c82 */ /* 0x000fe20008000000 */
[----:B------:R-:W-:-:S02]  /*3e50*/  UISETP.NE.AND UP2, UPT, UR5, URZ, UPT ;  /* 0x000000ff0500728c */ /* 0x000fc4000bf45270 */
[----:B---3--:R-:W-:Y:S01]  /*3e60*/  ULEA UR8, UR8, UR6, 0x18 ;  /* 0x0000000608087291 */ /* 0x008fe2000f8ec0ff */
[----:B------:R-:W1:Y:S03]  /*3e70*/  LDCU UR6, c[0x0][0x38c] ;  /* 0x00007180ff0677ac */ /* 0x000e660008000800 */
[----:B------:R-:W-:Y:S02]  /*3e80*/  UIADD3 UR14, UPT, UPT, UR8, 0x4600, URZ ;  /* 0x00004600080e7890 */ /* 0x000fe4000fffe0ff */
[----:B------:R-:W-:-:S03]  /*3e90*/  UIADD3 UR15, UPT, UPT, UR8, 0x2c600, URZ ;  /* 0x0002c600080f7890 */ /* 0x000fc6000fffe0ff */
[----:B--2---:R-:W2:Y:S01]  /*3ea0*/  LDS R2, [UR8+0x210] ;  /* 0x00021008ff027984 */ /* 0x004ea20008000800 */
[----:B------:R-:W-:Y:S02]  /*3eb0*/  USHF.R.U32.HI UR14, URZ, 0x4, UR14 ;  /* 0x00000004ff0e7899 */ /* 0x000fe4000801160e */
[----:B------:R-:W-:Y:S02]  /*3ec0*/  USHF.R.U32.HI UR15, URZ, 0x4, UR15 ;  /* 0x00000004ff0f7899 */ /* 0x000fe4000801160f */
[----:B------:R-:W-:Y:S02]  /*3ed0*/  ULOP3.LUT UR14, UR14, 0x3fff, URZ, 0xc0, !UPT ;  /* 0x00003fff0e0e7892 */ /* 0x000fe4000f8ec0ff */
[----:B------:R-:W-:Y:S02]  /*3ee0*/  ULOP3.LUT UR15, UR15, 0x3fff, URZ, 0xc0, !UPT ;  /* 0x00003fff0f0f7892 */ /* 0x000fe4000f8ec0ff */
[----:B------:R-:W-:Y:S02]  /*3ef0*/  ULOP3.LUT UR14, UR14, 0x10000, URZ, 0xfc, !UPT ;  /* 0x000100000e0e7892 */ /* 0x000fe4000f8efcff */
[----:B-1----:R-:W-:-:S02]  /*3f00*/  UIADD3 UR6, UPT, UPT, UR6, 0x3f, URZ ;  /* 0x0000003f06067890 */ /* 0x002fc4000fffe0ff */
[----:B------:R-:W-:Y:S02]  /*3f10*/  ULOP3.LUT UR15, UR15, 0x10000, URZ, 0xfc, !UPT ;  /* 0x000100000f0f7892 */ /* 0x000fe4000f8efcff */
[----:B------:R-:W-:Y:S01]  /*3f20*/  USHF.R.S32.HI UR7, URZ, 0x1f, UR6 ;  /* 0x0000001fff077899 */ /* 0x000fe20008011406 */
[----:B------:R-:W-:Y:S01]  /*3f30*/  UMOV UR28, 0x0 ;  /* 0x00000000001c7882 */ /* 0x000fe20000000000 */
[----:B------:R-:W-:Y:S02]  /*3f40*/  UMOV UR29, 0x10100010 ;  /* 0x10100010001d7882 */ /* 0x000fe40000000000 */
[----:B------:R-:W-:Y:S01]  /*3f50*/  ULEA.HI UR7, UR7, UR6, URZ, 0x6 ;  /* 0x0000000607077291 */ /* 0x000fe2000f8f30ff */
[----:B------:R-:W-:Y:S01]  /*3f60*/  UMOV UR26, 0x0 ;  /* 0x00000000001a7882 */ /* 0x000fe20000000000 */
[----:B------:R-:W-:Y:S02]  /*3f70*/  UMOV UR27, 0x10100010 ;  /* 0x10100010001b7882 */ /* 0x000fe40000000000 */
[----:B------:R-:W-:-:S04]  /*3f80*/  USHF.R.S32.HI UR7, URZ, 0x6, UR7 ;  /* 0x00000006ff077899 */ /* 0x000fc80008011407 */
[----:B------:R-:W-:-:S04]  /*3f90*/  UISETP.LT.AND UP0, UPT, UR7, 0x1, UPT ;  /* 0x000000010700788c */ /* 0x000fc8000bf01270 */
[----:B------:R-:W-:Y:S01]  /*3fa0*/  USEL UR23, UR7, 0x1, !UP0 ;  /* 0x0000000107177887 */ /* 0x000fe2000c000000 */
[----:B--2---:R-:W-:Y:S02]  /*3fb0*/  R2UR UR24, R2 ;  /* 0x00000000021872ca */ /* 0x004fe400000e0000 */
[----:B------:R-:W-:-:S13]  /*3fc0*/  CS2R R2, SRZ ;  /* 0x0000000000027805 */ /* 0x000fda000001ff00 */
.L_x_91:
[C---:B------:R-:W-:Y:S02]  /*3fd0*/  LEA R0, R8.reuse, UR8, 0x3 ;  /* 0x0000000808007c11 */ /* 0x040fe4000f8e18ff */
[----:B------:R-:W-:Y:S02]  /*3fe0*/  SHF.L.U32 R5, R3, 0x1f, RZ ;  /* 0x0000001f03057819 */ /* 0x000fe400000006ff */
[----:B------:R-:W-:Y:S02]  /*3ff0*/  LEA R4, R8, UR8, 0x4 ;  /* 0x0000000808047c11 */ /* 0x000fe4000f8e20ff */
[----:B------:R-:W1:Y:S02]  /*4000*/  SYNCS.PHASECHK.TRANS64.TRYWAIT P0, [R0+URZ+0x160], R5 ;  /* 0x00016005000075a7 */ /* 0x000e6400080011ff */
[----:B-1-34-:R-:W-:Y:S05]  /*4010*/  @!P0 BRA `(.L_x_84) ;  /* 0x0000004400908947 */ /* 0x01afea0003800000 */
.L_x_180:
[----:B-1----:R-:W1:Y:S01]  /*4020*/  LDS.128 R4, [R4+0x1f0] ;  /* 0x0001f00004047984 */ /* 0x002e620000000c00 */
[----:B------:R-:W-:Y:S02]  /*4030*/  VIADD R0, R0, 0x170 ;  /* 0x0000017000007836 */ /* 0x000fe40000000000 */
[----:B------:R-:W-:Y:S01]  /*4040*/  VIADD R8, R8, 0x1 ;  /* 0x0000000108087836 */ /* 0x000fe20000000000 */
[----:B------:R-:W-:Y:S01]  /*4050*/  @!PT LDS RZ, [RZ] ;  /* 0x00000000fffff984 */ /* 0x000fe20000000800 */
[----:B------:R-:W-:Y:S01]  /*4060*/  @!PT LDS RZ, [RZ] ;  /* 0x00000000fffff984 */ /* 0x000fe20000000800 */
[----:B------:R-:W-:Y:S01]  /*4070*/  @!PT LDS RZ, [RZ] ;  /* 0x00000000fffff984 */ /* 0x000fe20000000800 */
[----:B------:R-:W-:Y:S01]  /*4080*/  @!PT LDS RZ, [RZ] ;  /* 0x00000000fffff984 */ /* 0x000fe20000000800 */
[----:B------:R2:W-:Y:S06]  /*4090*/  MEMBAR.ALL.CTA ;  /* 0x0000000000007992 */ /* 0x0005ec0000008000 */
[----:B--2---:R-:W2:Y:S01]  /*40a0*/  FENCE.VIEW.ASYNC.S ;  /* 0x00000000000073c6 */ /* 0x004ea20000000000 */
[----:B------:R-:W-:-:S04]  /*40b0*/  PRMT R0, RZ, 0x654, R0 ;  /* 0x00000654ff007816 */ /* 0x000fc80000000000 */
[----:B--2---:R2:W-:Y:S01]  /*40c0*/  SYNCS.ARRIVE.TRANS64.RED.A1T0 RZ, [R0+URZ], RZ ;  /* 0x000000ff00ff79a7 */ /* 0x0045e200081004ff */
[----:B-1----:R-:W-:Y:S01]  /*40d0*/  LOP3.LUT P1, RZ, R6, 0x1, RZ, 0xc0, !PT ;  /* 0x0000000106ff7812 */ /* 0x002fe2000782c0ff */
[----:B--2---:R-:W-:-:S12]  /*40e0*/  BRA.U UP2, `(.L_x_85) ;  /* 0x0000000102e07547 */ /* 0x004fd8000b800000 */
[----:B------:R-:W1:Y:S01]  /*40f0*/  LDCU UR6, c[0x0][0x38c] ;  /* 0x00007180ff0677ac */ /* 0x000e620008000800 */
[----:B------:R-:W-:Y:S02]  /*4100*/  PLOP3.LUT P2, PT, PT, PT, PT, 0x80, 0x8 ;  /* 0x000000000008781c */ /* 0x000fe40003f4f070 */
[----:B------:R-:W-:Y:S01]  /*4110*/  SHF.L.U32 R5, R9, 0x1f, RZ ;  /* 0x0000001f09057819 */ /* 0x000fe200000006ff */
[----:B------:R-:W-:Y:S02]  /*4120*/  ULEA UR10, UR22, UR8, 0x3 ;  /* 0x00000008160a7291 */ /* 0x000fe4000f8e18ff */
[----:B------:R-:W-:Y:S02]  /*4130*/  ULEA UR11, UR22, UR24, 0x6 ;  /* 0x00000018160b7291 */ /* 0x000fe4000f8e30ff */
[----:B-1----:R-:W-:-:S06]  /*4140*/  UISETP.GE.AND UP0, UPT, UR6, 0x1, UPT ;  /* 0x000000010600788c */ /* 0x002fcc000bf06270 */
[----:B------:R-:W-:-:S05]  /*4150*/  PLOP3.LUT P0, PT, PT, PT, UP0, 0x80, 0x8 ;  /* 0x000000000008781c */ /* 0x000fca0003f0f008 */
[----:B------:R-:W-:-:S08]  /*4160*/  @UP0 ULEA UR6, UR21, UR8, 0x3 ;  /* 0x0000000815060291 */ /* 0x000fd0000f8e18ff */
[----:B------:R-:W-:-:S04]  /*4170*/  @P0 SHF.L.U32 R0, R2, 0x1f, RZ ;  /* 0x0000001f02000819 */ /* 0x000fc800000006ff */
[----:B------:R1:W2:Y:S01]  /*4180*/  @P0 SYNCS.PHASECHK.TRANS64.TRYWAIT P2, [UR6], R0 ;  /* 0x00000000ff0005a7 */ /* 0x0002a20008041106 */
[----:B------:R-:W3:Y:S02]  /*4190*/  SYNCS.PHASECHK.TRANS64.TRYWAIT P0, [UR10+0x1a0], R5 ;  /* 0x0001a005ff0075a7 */ /* 0x000ee4000800110a */
[----:B-123--:R-:W-:Y:S05]  /*41a0*/  @!P0 BRA `(.L_x_86) ;  /* 0x0000004400408947 */ /* 0x00efea0003800000 */
.L_x_182:
[----:B------:R-:W-:Y:S01]  /*41b0*/  UMOV UR19, UR20 ;  /* 0x0000001400137c82 */ /* 0x000fe20008000000 */
[----:B------:R-:W-:Y:S05]  /*41c0*/  BRA.U !UP0, `(.L_x_87) ;  /* 0x0000000108987547 */ /* 0x000fea000b800000 */
[----:B------:R-:W-:Y:S02]  /*41d0*/  UIADD3 UR19, UPT, UPT, UR23, UR20, URZ ;  /* 0x0000001417137290 */ /* 0x000fe4000fffe0ff */
[----:B------:R-:W-:Y:S01]  /*41e0*/  UPLOP3.LUT UP3, UPT, UPT, UPT, UPT, 0x40, 0x4 ;  /* 0x000000000004789c */ /* 0x000fe20003f6e870 */
[----:B------:R-:W-:Y:S01]  /*41f0*/  UMOV UR18, UR7 ;  /* 0x0000000700127c82 */ /* 0x000fe20008000000 */
[----:B------:R-:W-:-:S09]  /*4200*/  UMOV UR17, UR21 ;  /* 0x0000001500117c82 */ /* 0x000fd20008000000 */
.L_x_90:
[----:B--2---:R-:W-:Y:S01]  /*4210*/  ULEA UR9, UR17, UR8, 0x3 ;  /* 0x0000000811097291 */ /* 0x004fe2000f8e18ff */
[----:B---3--:R-:W-:Y:S11]  /*4220*/  @P2 BRA `(.L_x_88) ;  /* 0x00000000000c2947 */ /* 0x008ff60003800000 */
[----:B-1----:R-:W-:Y:S04]  /*4230*/  SHF.L.U32 R5, R2, 0x1f, RZ ;  /* 0x0000001f02057819 */ /* 0x002fe800000006ff */
[----:B------:R-:W1:Y:S02]  /*4240*/  SYNCS.PHASECHK.TRANS64.TRYWAIT P0, [UR9], R5 ;  /* 0x00000005ff0075a7 */ /* 0x000e640008001109 */
[----:B-1----:R-:W-:Y:S05]  /*4250*/  @!P0 BRA `(.L_x_89) ;  /* 0x00000044002c8947 */ /* 0x002fea0003800000 */
.L_x_88:
[----:B------:R-:W-:Y:S01]  /*4260*/  UISETP.NE.AND UP0, UPT, UR18, 0x1, UPT ;  /* 0x000000011200788c */ /* 0x000fe2000bf05270 */
[----:B------:R-:W-:Y:S01]  /*4270*/  PLOP3.LUT P2, PT, PT, PT, PT, 0x80, 0x8 ;  /* 0x000000000008781c */ /* 0x000fe20003f4f070 */
[----:B------:R-:W-:Y:S02]  /*4280*/  UIADD3 UR21, UPT, UPT, UR17, 0x1, URZ ;  /* 0x0000000111157890 */ /* 0x000fe4000fffe0ff */
[----:B------:R-:W-:Y:S02]  /*4290*/  ULEA UR30, UR17, UR15, 0x7 ;  /* 0x0000000f111e7291 */ /* 0x000fe4000f8e38ff */
[----:B------:R-:W-:Y:S01]  /*42a0*/  UISETP.NE.AND UP1, UPT, UR21, 0x14, UPT ;  /* 0x000000141500788c */ /* 0x000fe2000bf25270 */
[----:B------:R-:W-:Y:S01]  /*42b0*/  PLOP3.LUT P0, PT, PT, PT, UP0, 0x80, 0x8 ;  /* 0x000000000008781c */ /* 0x000fe20003f0f008 */
[----:B------:R-:W-:Y:S02]  /*42c0*/  ULEA UR32, UR17, UR14, 0x9 ;  /* 0x0000000e11207291 */ /* 0x000fe4000f8e48ff */
[----:B------:R-:W-:Y:S02]  /*42d0*/  USEL UR16, URZ, 0x1, UP1 ;  /* 0x00000001ff107887 */ /* 0x000fe40008800000 */
[----:B------:R-:W-:Y:S02]  /*42e0*/  USEL UR21, UR21, URZ, UP1 ;  /* 0x000000ff15157287 */ /* 0x000fe40008800000 */
[----:B------:R-:W-:Y:S02]  /*42f0*/  UIADD3 UR36, UPT, UPT, UR30, 0x2, URZ ;  /* 0x000000021e247890 */ /* 0x000fe4000fffe0ff */
[----:B------:R-:W-:Y:S01]  /*4300*/  @UP0 ULEA UR6, UR21, UR8, 0x3 ;  /* 0x0000000815060291 */ /* 0x000fe2000f8e18ff */
[----:B------:R-:W-:Y:S01]  /*4310*/  LOP3.LUT R2, R2, UR16, RZ, 0x3c, !PT ;  /* 0x0000001002027c12 */ /* 0x000fe2000f8e3cff */
[----:B------:R-:W-:Y:S02]  /*4320*/  UIADD3 UR34, UPT, UPT, UR32, 0x2, URZ ;  /* 0x0000000220227890 */ /* 0x000fe4000fffe0ff */
[----:B------:R-:W-:Y:S01]  /*4330*/  UIADD3 UR9, UPT, UPT, UR9, 0xa0, URZ ;  /* 0x000000a009097890 */ /* 0x000fe2000fffe0ff */
[----:B-1----:R-:W-:Y:S01]  /*4340*/  @P0 SHF.L.U32 R0, R2, 0x1f, RZ ;  /* 0x0000001f02000819 */ /* 0x002fe200000006ff */
[----:B------:R-:W-:Y:S01]  /*4350*/  UMOV UR31, 0x80004020 ;  /* 0x80004020001f7882 */ /* 0x000fe20000000000 */
[----:B------:R-:W-:Y:S01]  /*4360*/  UMOV UR33, 0x80004020 ;  /* 0x8000402000217882 */ /* 0x000fe20000000000 */
[----:B------:R-:W-:Y:S01]  /*4370*/  UMOV UR37, 0x80004020 ;  /* 0x8000402000257882 */ /* 0x000fe20000000000 */
[----:B------:R2:W3:Y:S01]  /*4380*/  @P0 SYNCS.PHASECHK.TRANS64.TRYWAIT P2, [UR6], R0 ;  /* 0x00000000ff0005a7 */ /* 0x0004e20008041106 */
[----:B------:R-:W-:Y:S01]  /*4390*/  UIADD3 UR20, UPT, UPT, UR20, 0x1, URZ ;  /* 0x0000000114147890 */ /* 0x000fe2000fffe0ff */
[----:B------:R2:W-:Y:S01]  /*43a0*/  UTCQMMA.2CTA gdesc[UR32], gdesc[UR30], tmem[UR11], tmem[UR28], idesc[UR29], UP3 ;  /* 0x00ff1c1e200075ea */ /* 0x0005e20009a0030b */
[----:B------:R-:W-:Y:S02]  /*43b0*/  UIADD3 UR18, UPT, UPT, UR18, -0x1, URZ ;  /* 0xffffffff12127890 */ /* 0x000fe4000fffe0ff */
[----:B------:R-:W-:Y:S02]  /*43c0*/  UISETP.NE.AND UP0, UPT, UR20, UR19, UPT ;  /* 0x000000131400728c */ /* 0x000fe4000bf05270 */
[----:B------:R-:W-:Y:S01]  /*43d0*/  UPLOP3.LUT UP3, UPT, UPT, UPT, UPT, 0x80, 0x8 ;  /* 0x000000000008789c */ /* 0x000fe20003f6f070 */
[----:B------:R-:W-:Y:S01]  /*43e0*/  UMOV UR35, 0x80004020 ;  /* 0x8000402000237882 */ /* 0x000fe20000000000 */
[----:B------:R-:W-:Y:S01]  /*43f0*/  UMOV UR17, UR21 ;  /* 0x0000001500117c82 */ /* 0x000fe20008000000 */
[----:B------:R2:W-:Y:S01]  /*4400*/  UTCQMMA.2CTA gdesc[UR34], gdesc[UR36], tmem[UR11], tmem[UR26], idesc[UR27], UPT ;  /* 0x00ff1a24220075ea */ /* 0x0005e2000ba0030b */
[----:B------:R2:W-:Y:S03]  /*4410*/  UTCBAR.2CTA.MULTICAST [UR9], URZ, UR13 ;  /* 0x000000ff090073e9 */ /* 0x0005e6000820080d */
[----:B------:R-:W-:Y:S05]  /*4420*/  BRA.U UP0, `(.L_x_90) ;  /* 0xfffffffd00787547 */ /* 0x000fea000b83ffff */
.L_x_87:
[----:B------:R-:W-:Y:S01]  /*4430*/  UIADD3 UR10, UPT, UPT, UR10, 0x180, URZ ;  /* 0x000001800a0a7890 */ /* 0x000fe2000fffe0ff */
[----:B------:R-:W-:-:S08]  /*4440*/  UMOV UR20, UR19 ;  /* 0x0000001300147c82 */ /* 0x000fd00008000000 */
[----:B------:R4:W-:Y:S01]  /*4450*/  UTCBAR.2CTA.MULTICAST [UR10], URZ, UR12 ;  /* 0x000000ff0a0073e9 */ /* 0x0009e2000820080c */
[----:B------:R-:W-:Y:S02]  /*4460*/  NOP ;  /* 0x0000000000007918 */ /* 0x000fe40000000000 */
.L_x_85:
[----:B------:R-:W-:Y:S01]  /*4470*/  UIADD3 UR22, UPT, UPT, UR22, 0x1, URZ ;  /* 0x0000000116167890 */ /* 0x000fe2000fffe0ff */
[----:B------:R-:W-:-:S03]  /*4480*/  ISETP.NE.AND P0, PT, R8, 0x2, PT ;  /* 0x000000020800780c */ /* 0x000fc60003f05270 */
[----:B------:R-:W-:Y:S01]  /*4490*/  UISETP.NE.AND UP0, UPT, UR22, 0x4, UPT ;  /* 0x000000041600788c */ /* 0x000fe2000bf05270 */
[----:B-12---:R-:W-:Y:S02]  /*44a0*/  SEL R0, RZ, 0x1, P0 ;  /* 0x00000001ff007807 */ /* 0x006fe40000000000 */
[----:B------:R-:W-:Y:S01]  /*44b0*/  SEL R8, R8, RZ, P0 ;  /* 0x000000ff08087207 */ /* 0x000fe20000000000 */
[----:B------:R-:W-:Y:S01]  /*44c0*/  USEL UR6, URZ, 0x1, UP0 ;  /* 0x00000001ff067887 */ /* 0x000fe20008000000 */
[----:B------:R-:W-:Y:S01]  /*44d0*/  LOP3.LUT R3, R3, R0, RZ, 0x3c, !PT ;  /* 0x0000000003037212 */ /* 0x000fe200078e3cff */
[----:B------:R-:W-:-:S04]  /*44e0*/  USEL UR22, UR22, URZ, UP0 ;  /* 0x000000ff16167287 */ /* 0x000fc80008000000 */
[----:B------:R-:W-:Y:S01]  /*44f0*/  LOP3.LUT R9, R9, UR6, RZ, 0x3c, !PT ;  /* 0x0000000609097c12 */ /* 0x000fe2000f8e3cff */
[----:B------:R-:W-:Y:S07]  /*4500*/  @P1 BRA `(.L_x_91) ;  /* 0xfffffff800b01947 */ /* 0x000fee000383ffff */
[----:B------:R-:W1:Y:S01]  /*4510*/  S2UR UR6, SR_CgaCtaId ;  /* 0x00000000000679c3 */ /* 0x000e620000008800 */
[----:B------:R-:W-:Y:S01]  /*4520*/  ELECT P0, URZ, PT ;  /* 0x0000000000ff782f */ /* 0x000fe20003800000 */
[----:B------:R-:W-:Y:S01]  /*4530*/  HFMA2 R0, -RZ, RZ, 0, 5.9604644775390625e-08 ;  /* 0x00000001ff007431 */ /* 0x000fe200000001ff */
[----:B------:R-:W-:-:S05]  /*4540*/  UMOV UR7, 0x40 ;  /* 0x0000004000077882 */ /* 0x000fca0000000000 */
[----:B------:R-:W-:Y:S01]  /*4550*/  UVIRTCOUNT.DEALLOC.SMPOOL 0x80 ;  /* 0x000000800000784c */ /* 0x000fe20000000000 */
[----:B------:R-:W-:Y:S02]  /*4560*/  UISETP.NE.AND UP0, UPT, UR5, URZ, UPT ;  /* 0x000000ff0500728c */ /* 0x000fe4000bf05270 */
[----:B-1----:R-:W-:-:S09]  /*4570*/  ULEA UR6, UR6, UR7, 0x18 ;  /* 0x0000000706067291 */ /* 0x002fd2000f8ec0ff */
[----:B------:R1:W-:Y:S01]  /*4580*/  @P0 STS.U8 [UR6+0x1c], R0 ;  /* 0x00001c00ff000988 */ /* 0x0003e20008000006 */
[----:B------:R-:W-:Y:S05]  /*4590*/  BRA.U UP0, `(.L_x_92) ;  /* 0x0000000100a07547 */ /* 0x000fea000b800000 */
[----:B------:R-:W-:Y:S01]  /*45a0*/  UIADD3 UR5, UPT, UPT, UR8, 0x1a0, URZ ;  /* 0x000001a008057890 */ /* 0x000fe2000fffe0ff */
[----:B------:R-:W-:-:S03]  /*45b0*/  SHF.L.U32 R3, R9, 0x1f, RZ ;  /* 0x0000001f09037819 */ /* 0x000fc600000006ff */
[----:B------:R-:W-:-:S09]  /*45c0*/  ULEA UR7, UR22, UR5, 0x3 ;  /* 0x0000000516077291 */ /* 0x000fd2000f8e18ff */
[----:B------:R-:W2:Y:S02]  /*45d0*/  SYNCS.PHASECHK.TRANS64.TRYWAIT P0, [UR7], R3 ;  /* 0x00000003ff0075a7 */ /* 0x000ea40008001107 */
[----:B--2---:R-:W-:Y:S05]  /*45e0*/  @!P0 BRA `(.L_x_93) ;  /* 0x0000004000608947 */ /* 0x004fea0003800000 */
.L_x_185:
[----:B------:R-:W-:-:S04]  /*45f0*/  UIADD3 UR9, UPT, UPT, UR22, 0x1, URZ ;  /* 0x0000000116097890 */ /* 0x000fc8000fffe0ff */
[----:B------:R-:W-:-:S04]  /*4600*/  UISETP.NE.AND UP1, UPT, UR9, 0x4, UPT ;  /* 0x000000040900788c */ /* 0x000fc8000bf25270 */
[----:B----4-:R-:W-:Y:S02]  /*4610*/  USEL UR10, URZ, 0x1, UP1 ;  /* 0x00000001ff0a7887 */ /* 0x010fe40008800000 */
[----:B------:R-:W-:-:S04]  /*4620*/  USEL UR9, UR9, URZ, UP1 ;  /* 0x000000ff09097287 */ /* 0x000fc80008800000 */
[----:B------:R-:W-:Y:S01]  /*4630*/  ULEA UR7, UR9, UR5, 0x3 ;  /* 0x0000000509077291 */ /* 0x000fe2000f8e18ff */
[----:B------:R-:W-:-:S04]  /*4640*/  LOP3.LUT R2, R9, UR10, RZ, 0x3c, !PT ;  /* 0x0000000a09027c12 */ /* 0x000fc8000f8e3cff */
[----:B-1----:R-:W-:-:S04]  /*4650*/  SHF.L.U32 R3, R2, 0x1f, RZ ;  /* 0x0000001f02037819 */ /* 0x002fc800000006ff */
[----:B------:R-:W1:Y:S02]  /*4660*/  SYNCS.PHASECHK.TRANS64.TRYWAIT P0, [UR7], R3 ;  /* 0x00000003ff0075a7 */ /* 0x000e640008001107 */
[----:B-1----:R-:W-:Y:S05]  /*4670*/  @!P0 BRA `(.L_x_94) ;  /* 0x0000004000548947 */ /* 0x002fea0003800000 */
.L_x_187:
        /* <DEDUP_REMOVED lines=9> */
.L_x_189:
[----:B------:R-:W-:-:S04]  /*4710*/  UIADD3 UR9, UPT, UPT, UR9, 0x1, URZ ;  /* 0x0000000109097890 */ /* 0x000fc8000fffe0ff */
[----:B------:R-:W-:-:S04]  /*4720*/  UISETP.NE.AND UP1, UPT, UR9, 0x4, UPT ;  /* 0x000000040900788c */ /* 0x000fc8000bf25270 */
[----:B------:R-:W-:Y:S02]  /*4730*/  USEL UR7, URZ, 0x1, UP1 ;  /* 0x00000001ff077887 */ /* 0x000fe40008800000 */
[----:B------:R-:W-:-:S04]  /*4740*/  USEL UR9, UR9, URZ, UP1 ;  /* 0x000000ff09097287 */ /* 0x000fc80008800000 */
[----:B------:R-:W-:Y:S01]  /*4750*/  ULEA UR9, UR9, UR5, 0x3 ;  /* 0x0000000509097291 */ /* 0x000fe2000f8e18ff */
[----:B-1----:R-:W-:-:S04]  /*4760*/  LOP3.LUT R3, R2, UR7, RZ, 0x3c, !PT ;  /* 0x0000000702037c12 */ /* 0x002fc8000f8e3cff */
[----:B------:R-:W-:Y:S01]  /*4770*/  SHF.L.U32 R3, R3, 0x1f, RZ ;  /* 0x0000001f03037819 */ /* 0x000fe200000006ff */
[----:B------:R-:W-:-:S04]  /*4780*/  IMAD.U32 R0, RZ, RZ, UR9 ;  /* 0x00000009ff007e24 */ /* 0x000fc8000f8e00ff */
[----:B------:R1:W2:Y:S03]  /*4790*/  SYNCS.PHASECHK.TRANS64.TRYWAIT P0, [R0+URZ], R3 ;  /* 0x00000003000075a7 */ /* 0x0002a600080011ff */
[----:B--2---:R-:W-:Y:S05]  /*47a0*/  @!P0 NANOSLEEP.SYNCS 0x989680 ;  /* 0x009896800000895d */ /* 0x004fea0003900000 */
[----:B------:R-:W2:Y:S02]  /*47b0*/  @!P0 SYNCS.PHASECHK.TRANS64 P0, [R0+URZ], R3 ;  /* 0x00000003000085a7 */ /* 0x000ea400080010ff */
[----:B--2---:R-:W-:Y:S05]  /*47c0*/  @P0 BRA `(.L_x_96) ;  /* 0x0000000000200947 */ /* 0x004fea0003800000 */
.L_x_97:
[----:B--2---:R2:W4:Y:S02]  /*47d0*/  SYNCS.PHASECHK.TRANS64.TRYWAIT P0, [R0+URZ], R3 ;  /* 0x00000003000075a7 */ /* 0x00452400080011ff */
[----:B----4-:R-:W-:Y:S05]  /*47e0*/  @!P0 NANOSLEEP.SYNCS 0x989680 ;  /* 0x009896800000895d */ /* 0x010fea0003900000 */
[----:B------:R-:W4:Y:S02]  /*47f0*/  @!P0 SYNCS.PHASECHK.TRANS64 P0, [R0+URZ], R3 ;  /* 0x00000003000085a7 */ /* 0x000f2400080010ff */
[----:B----4-:R-:W-:Y:S05]  /*4800*/  @!P0 BRA `(.L_x_97) ;  /* 0xfffffffc00f08947 */ /* 0x010fea000383ffff */
[----:B------:R-:W-:Y:S05]  /*4810*/  BRA `(.L_x_96) ;  /* 0x00000000000c7947 */ /* 0x000fea0003800000 */
.L_x_92:
[----:B------:R-:W-:-:S04]  /*4820*/  UIADD3 UR5, UPT, UPT, UR8, 0x1e0, URZ ;  /* 0x000001e008057890 */ /* 0x000fc8000fffe0ff */
[----:B------:R-:W-:-:S09]  /*4830*/  UPRMT UR5, UR4, 0x654, UR5 ;  /* 0x0000065404057896 */ /* 0x000fd20008000005 */
[----:B------:R-:W-:Y:S03]  /*4840*/  SYNCS.ARRIVE.TRANS64.RED.A1T0 RZ, [UR5], RZ ;  /* 0x000000ffffff79a7 */ /* 0x000fe60008100405 */
.L_x_96:
[----:B-12---:R-:W-:Y:S01]  /*4850*/  SHF.L.U32 R3, RZ, 0x1f, RZ ;  /* 0x0000001fff037819 */ /* 0x006fe200000006ff */
[----:B------:R-:W-:Y:S01]  /*4860*/  UIADD3 UR5, UPT, UPT, UR8, 0x1e0, URZ ;  /* 0x000001e008057890 */ /* 0x000fe2000fffe0ff */
[----:B------:R-:W-:Y:S02]  /*4870*/  PLOP3.LUT P0, PT, PT, PT, UP0, 0x80, 0x8 ;  /* 0x000000000008781c */ /* 0x000fe40003f0f008 */
[----:B------:R-:W1:Y:S02]  /*4880*/  SYNCS.PHASECHK.TRANS64.TRYWAIT P1, [UR8+0x1e0], R3 ;  /* 0x0001e003ff0075a7 */ /* 0x000e640008021108 */
[----:B-1----:R-:W-:Y:S09]  /*4890*/  @!P1 BRA `(.L_x_98) ;  /* 0x0000003c00fc9947 */ /* 0x002ff20003800000 */
.L_x_191:
[----:B------:R-:W-:Y:S01]  /*48a0*/  @!UP0 UPRMT UR5, UR4, 0x654, UR5 ;  /* 0x0000065404058896 */ /* 0x000fe20008000005 */
[----:B------:R-:W-:Y:S02]  /*48b0*/  UMOV UR8, 0xffff ;  /* 0x0000ffff00087882 */ /* 0x000fe40000000000 */
[----:B------:R-:W-:-:S06]  /*48c0*/  UMOV UR4, 0x1 ;  /* 0x0000000100047882 */ /* 0x000fcc0000000000 */
[----:B------:R-:W-:Y:S01]  /*48d0*/  @!P0 SYNCS.ARRIVE.TRANS64.RED.A1T0 RZ, [UR5], RZ ;  /* 0x000000ffffff89a7 */ /* 0x000fe20008100405 */
[----:B------:R-:W-:Y:S01]  /*48e0*/  NOP ;  /* 0x0000000000007918 */ /* 0x000fe20000000000 */
[----:B-1----:R-:W1:Y:S01]  /*48f0*/  LDS R0, [UR6+0x14] ;  /* 0x00001406ff007984 */ /* 0x002e620008000800 */
[----:B------:R-:W-:-:S04]  /*4900*/  ULOP3.LUT UR5, UR24, 0xffff, URZ, 0xc0, !UPT ;  /* 0x0000ffff18057892 */ /* 0x000fc8000f8ec0ff */
[----:B------:R-:W-:-:S04]  /*4910*/  USHF.R.U32.HI UR5, URZ, 0x5, UR5 ;  /* 0x00000005ff057899 */ /* 0x000fc80008011605 */
[----:B------:R-:W-:Y:S02]  /*4920*/  USHF.L.U32 UR8, UR8, UR5, URZ ;  /* 0x0000000508087299 */ /* 0x000fe400080006ff */
[----:B------:R-:W-:-:S04]  /*4930*/  USHF.L.U32 UR4, UR4, UR5, URZ ;  /* 0x0000000504047299 */ /* 0x000fc800080006ff */
[----:B-1----:R-:W-:-:S04]  /*4940*/  LOP3.LUT R0, R0, UR8, RZ, 0xc0, !PT ;  /* 0x0000000800007c12 */ /* 0x002fc8000f8ec0ff */
[----:B------:R-:W-:-:S13]  /*4950*/  ISETP.NE.AND P0, PT, R0, UR8, PT ;  /* 0x0000000800007c0c */ /* 0x000fda000bf05270 */
[----:B------:R-:W-:Y:S05]  /*4960*/  @P0 BRA `(.L_x_99) ;  /* 0x0000000000580947 */ /* 0x000fea0003800000 */
[----:B------:R-:W1:Y:S02]  /*4970*/  LDS R0, [UR6+0x18] ;  /* 0x00001806ff007984 */ /* 0x000e640008000800 */
[----:B-1----:R-:W-:-:S04]  /*4980*/  LOP3.LUT R0, R0, UR4, RZ, 0xc0, !PT ;  /* 0x0000000400007c12 */ /* 0x002fc8000f8ec0ff */
[----:B------:R-:W-:-:S13]  /*4990*/  ISETP.NE.AND P0, PT, R0, UR4, PT ;  /* 0x0000000400007c0c */ /* 0x000fda000bf05270 */
[----:B------:R-:W-:Y:S05]  /*49a0*/  @P0 BRA `(.L_x_100) ;  /* 0x00000000003c0947 */ /* 0x000fea0003800000 */
[----:B------:R-:W1:Y:S01]  /*49b0*/  S2R R2, SR_LANEID ;  /* 0x0000000000027919 */ /* 0x000e620000000000 */
[----:B------:R-:W-:Y:S01]  /*49c0*/  ULOP3.LUT UR8, URZ, UR8, URZ, 0x33, !UPT ;  /* 0x00000008ff087292 */ /* 0x000fe2000f8e33ff */
[----:B------:R-:W-:Y:S01]  /*49d0*/  LOP3.LUT R4, RZ, UR4, RZ, 0x33, !PT ;  /* 0x00000004ff047c12 */ /* 0x000fe2000f8e33ff */
[----:B------:R-:W-:Y:S02]  /*49e0*/  VOTEU.ANY UR7, UPT, PT ;  /* 0x0000000000077886 */ /* 0x000fe400038e0100 */
[----:B------:R-:W-:Y:S01]  /*49f0*/  UFLO.U32 UR7, UR7 ;  /* 0x00000007000772bd */ /* 0x000fe200080e0000 */
[----:B------:R-:W2:Y:S01]  /*4a00*/  REDUX UR4, R4 ;  /* 0x00000000040473c4 */ /* 0x000ea20000000000 */
[----:B------:R-:W-:-:S06]  /*4a10*/  IMAD.U32 R0, RZ, RZ, UR8 ;  /* 0x00000008ff007e24 */ /* 0x000fcc000f8e00ff */
[----:B------:R1:W-:Y:S01]  /*4a20*/  UTCATOMSWS.AND URZ, UR8 ;  /* 0x0000000800ff79e3 */ /* 0x0003e20008000000 */
[----:B------:R-:W3:Y:S01]  /*4a30*/  REDUX UR5, R0 ;  /* 0x00000000000573c4 */ /* 0x000ee20000000000 */
[----:B-1----:R-:W-:Y:S01]  /*4a40*/  ISETP.EQ.U32.AND P0, PT, R2, UR7, PT ;  /* 0x0000000702007c0c */ /* 0x002fe2000bf02070 */
[----:B--2---:R-:W-:Y:S01]  /*4a50*/  IMAD.U32 R2, RZ, RZ, UR4 ;  /* 0x00000004ff027e24 */ /* 0x004fe2000f8e00ff */
[----:B---3--:R-:W-:-:S11]  /*4a60*/  MOV R3, UR5 ;  /* 0x0000000500037c02 */ /* 0x008fd60008000f00 */
[----:B------:R1:W-:Y:S04]  /*4a70*/  @P0 ATOMS.AND RZ, [UR6+0x14], R3 ;  /* 0x00001403ffff098c */ /* 0x0003e8000a800006 */
[----:B------:R1:W-:Y:S01]  /*4a80*/  @P0 ATOMS.AND RZ, [UR6+0x18], R2 ;  /* 0x00001802ffff098c */ /* 0x0003e2000a800006 */
[----:B------:R-:W-:Y:S05]  /*4a90*/  BRA `(.L_x_101) ;  /* 0x0000000000147947 */ /* 0x000fea0003800000 */
.L_x_100:
[----:B------:R-:W-:Y:S02]  /*4aa0*/  MOV R2, 0x4ac0 ;  /* 0x00004ac000027802 */ /* 0x000fe40000000f00 */
[----:B---345:R-:W-:Y:S05]  /*4ab0*/  CALL.REL.NOINC `($__internal_0_$__cuda_sm10x_tcgen05_guardrail_trap_col_being_dealloced_not_returned_by_alloc) ;  /* 0x0000004000107944 */ /* 0x038fea0003c00000 */
[----:B------:R-:W-:Y:S05]  /*4ac0*/  BRA `(.L_x_101) ;  /* 0x0000000000087947 */ /* 0x000fea0003800000 */
.L_x_99:
[----:B------:R-:W-:Y:S02]  /*4ad0*/  MOV R2, 0x4af0 ;  /* 0x00004af000027802 */ /* 0x000fe40000000f00 */
[----:B---345:R-:W-:Y:S05]  /*4ae0*/  CALL.REL.NOINC `($__internal_2_$__cuda_sm10x_tcgen05_guardrail_trap_unallocated_columns_being_dealloced) ;  /* 0x00000040001c7944 */ /* 0x038fea0003c00000 */
.L_x_101:
[----:B------:R-:W-:Y:S01]  /*4af0*/  NOP ;  /* 0x0000000000007918 */ /* 0x000fe20000000000 */
[----:B----4-:R-:W-:Y:S05]  /*4b00*/  EXIT ;  /* 0x000000000000794d */ /* 0x010fea0003800000 */
.L_x_72:
[----:B------:R-:W-:-:S09]  /*4b10*/  UISETP.NE.OR UP5, UPT, UR10, 0x3, !UP5 ;  /* 0x000000030a00788c */ /* 0x000fd2000efa5670 */
[----:B------:R-:W-:Y:S05]  /*4b20*/  BRA.U UP5, `(.L_x_102) ;  /* 0x0000000905c87547 */ /* 0x000fea000b800000 */
[----:B------:R-:W1:Y:S01]  /*4b30*/  LDC R0, c[0x0][0xb30] ;  /* 0x0002cc00ff007b82 */ /* 0x000e620000000800 */
[----:B------:R-:W2:Y:S01]  /*4b40*/  LDCU.64 UR8, c[0x0][0x888] ;  /* 0x00011100ff0877ac */ /* 0x000ea20008000a00 */
[----:B------:R-:W-:Y:S01]  /*4b50*/  IMAD.MOV.U32 R30, RZ, RZ, 0x1 ;  /* 0x00000001ff1e7424 */ /* 0x000fe200078e00ff */
[----:B------:R-:W-:Y:S01]  /*4b60*/  CS2R R28, SRZ ;  /* 0x00000000001c7805 */ /* 0x000fe2000001ff00 */
[----:B------:R-:W-:Y:S01]  /*4b70*/  IMAD.MOV.U32 R25, RZ, RZ, 0x2000 ;  /* 0x00002000ff197424 */ /* 0x000fe200078e00ff */
[----:B------:R-:W3:Y:S03]  /*4b80*/  LDCU.64 UR4, c[0x0][0x890] ;  /* 0x00011200ff0477ac */ /* 0x000ee60008000a00 */
[----:B------:R-:W4:Y:S01]  /*4b90*/  LDC R19, c[0x0][0x370] ;  /* 0x0000dc00ff137b82 */ /* 0x000f220000000800 */
[----:B------:R-:W-:Y:S01]  /*4ba0*/  UMOV UR6, 0x400 ;  /* 0x0000040000067882 */ /* 0x000fe20000000000 */
[----:B------:R-:W-:-:S02]  /*4bb0*/  UPLOP3.LUT UP1, UPT, UPT, UPT, UPT, 0x40, 0x4 ;  /* 0x000000000004789c */ /* 0x000fc40003f2e870 */
[----:B------:R-:W-:-:S04]  /*4bc0*/  ULEA UR6, UR37, UR6, 0x18 ;  /* 0x0000000625067291 */ /* 0x000fc8000f8ec0ff */
[----:B------:R-:W4:Y:S01]  /*4bd0*/  LDC R2, c[0x0][0xb0c] ;  /* 0x0002c300ff027b82 */ /* 0x000f220000000800 */
[----:B--2---:R-:W-:Y:S02]  /*4be0*/  UISETP.NE.U32.AND UP2, UPT, UR8, URZ, UPT ;  /* 0x000000ff0800728c */ /* 0x004fe4000bf45070 */
[----:B------:R-:W-:Y:S02]  /*4bf0*/  UIADD3 UR8, UPT, UPT, UR6, 0x140, URZ ;  /* 0x0000014006087890 */ /* 0x000fe4000fffe0ff */
[----:B---3--:R-:W-:-:S03]  /*4c00*/  UISETP.NE.U32.AND UP3, UPT, UR4, URZ, UPT ;  /* 0x000000ff0400728c */ /* 0x008fc6000bf65070 */
[----:B------:R-:W2:Y:S01]  /*4c10*/  LDC R18, c[0x0][0xb20] ;  /* 0x0002c800ff127b82 */ /* 0x000ea20000000800 */
[----:B-1----:R-:W-:Y:S01]  /*4c20*/  ISETP.NE.AND P1, PT, R0, 0x1, PT ;  /* 0x000000010000780c */ /* 0x002fe20003f25270 */
[----:B------:R-:W-:Y:S02]  /*4c30*/  UISETP.NE.AND.EX UP2, UPT, UR9, URZ, UPT, UP2 ;  /* 0x000000ff0900728c */ /* 0x000fe4000bf45320 */
[----:B------:R-:W-:Y:S02]  /*4c40*/  UPRMT UR37, UR37, 0x654, UR8 ;  /* 0x0000065425257896 */ /* 0x000fe40008000008 */
[----:B------:R-:W-:Y:S02]  /*4c50*/  UISETP.NE.AND.EX UP3, UPT, UR5, URZ, UPT, UP3 ;  /* 0x000000ff0500728c */ /* 0x000fe4000bf65330 */
[----:B------:R-:W1:Y:S08]  /*4c60*/  LDC.64 R32, c[0x0][0x348] ;  /* 0x0000d200ff207b82 */ /* 0x000e700000000a00 */
[----:B------:R-:W3:Y:S08]  /*4c70*/  LDC.64 R16, c[0x0][0xb10] ;  /* 0x0002c400ff107b82 */ /* 0x000ef00000000a00 */
[----:B------:R-:W1:Y:S08]  /*4c80*/  LDC.64 R6, c[0x0][0xb18] ;  /* 0x0002c600ff067b82 */ /* 0x000e700000000a00 */
[----:B------:R-:W1:Y:S08]  /*4c90*/  LDC.64 R4, c[0x0][0xb28] ;  /* 0x0002ca00ff047b82 */ /* 0x000e700000000a00 */
[----:B--2-4-:R-:W1:Y:S02]  /*4ca0*/  LDC R24, c[0x0][0x374] ;  /* 0x0000dd00ff187b82 */ /* 0x014e640000000800 */
.L_x_110:
[C---:B------:R-:W-:Y:S02]  /*4cb0*/  LEA R0, R29.reuse, UR6, 0x3 ;  /* 0x000000061d007c11 */ /* 0x040fe4000f8e18ff */
[----:B------:R-:W-:Y:S02]  /*4cc0*/  SHF.L.U32 R3, R28, 0x1f, RZ ;  /* 0x0000001f1c037819 */ /* 0x000fe400000006ff */
[----:B------:R-:W-:Y:S02]  /*4cd0*/  LEA R20, R29, UR6, 0x4 ;  /* 0x000000061d147c11 */ /* 0x000fe4000f8e20ff */
[----:B--2---:R-:W2:Y:S02]  /*4ce0*/  SYNCS.PHASECHK.TRANS64.TRYWAIT P0, [R0+URZ+0x160], R3 ;  /* 0x00016003000075a7 */ /* 0x004ea400080011ff */
[----:B--2---:R-:W-:Y:S05]  /*4cf0*/  @!P0 BRA `(.L_x_103) ;  /* 0x0000003800fc8947 */ /* 0x004fea0003800000 */
.L_x_192:
[----:B------:R-:W-:Y:S01]  /*4d00*/  ISETP.GE.AND P0, PT, R72, 0x1, PT ;  /* 0x000000014800780c */ /* 0x000fe20003f06270 */
[----:B------:R-:W4:Y:S01]  /*4d10*/  LDS.128 R20, [R20+0x1f0] ;  /* 0x0001f00014147984 */ /* 0x000f220000000c00 */
[----:B------:R-:W-:Y:S01]  /*4d20*/  ISETP.NE.U32.AND P4, PT, RZ, UR4, PT ;  /* 0x00000004ff007c0c */ /* 0x000fe2000bf85070 */
[----:B--2---:R-:W-:Y:S01]  /*4d30*/  VIADD R0, R0, 0x170 ;  /* 0x0000017000007836 */ /* 0x004fe20000000000 */
[----:B------:R-:W-:Y:S02]  /*4d40*/  SHF.L.U32 R26, R30, 0x1f, RZ ;  /* 0x0000001f1e1a7819 */ /* 0x000fe400000006ff */
[----:B------:R-:W-:Y:S02]  /*4d50*/  ISETP.NE.AND.EX P4, PT, RZ, UR5, PT, P4 ;  /* 0x00000005ff007c0c */ /* 0x000fe4000bf85340 */
[----:B------:R-:W-:Y:S01]  /*4d60*/  PRMT R0, RZ, 0x654, R0 ;  /* 0x00000654ff007816 */ /* 0x000fe20000000000 */
[----:B------:R-:W-:Y:S01]  /*4d70*/  @!PT LDS RZ, [RZ] ;  /* 0x00000000fffff984 */ /* 0x000fe20000000800 */
[----:B------:R-:W-:Y:S01]  /*4d80*/  @!PT LDS RZ, [RZ] ;  /* 0x00000000fffff984 */ /* 0x000fe20000000800 */
[----:B------:R-:W-:Y:S01]  /*4d90*/  @!PT LDS RZ, [RZ] ;  /* 0x00000000fffff984 */ /* 0x000fe20000000800 */
[----:B------:R-:W-:Y:S01]  /*4da0*/  @!PT LDS RZ, [RZ] ;  /* 0x00000000fffff984 */ /* 0x000fe20000000800 */
[----:B------:R2:W-:Y:S06]  /*4db0*/  MEMBAR.ALL.CTA ;  /* 0x0000000000007992 */ /* 0x0005ec0000008000 */
[----:B--2---:R-:W2:Y:S02]  /*4dc0*/  FENCE.VIEW.ASYNC.S ;  /* 0x00000000000073c6 */ /* 0x004ea40000000000 */
[----:B--2---:R2:W-:Y:S01]  /*4dd0*/  SYNCS.ARRIVE.TRANS64.RED.A1T0 RZ, [R0+URZ], RZ ;  /* 0x000000ff00ff79a7 */ /* 0x0045e200081004ff */
[----:B----4-:R-:W-:Y:S11]  /*4de0*/  LOP3.LUT P3, RZ, R22, 0x1, RZ, 0xc0, !PT ;  /* 0x0000000116ff7812 */ /* 0x010ff6000786c0ff */
[----:B------:R-:W-:Y:S02]  /*4df0*/  @!UPT UIADD3 URZ, UPT, UPT, URZ, URZ, URZ ;  /* 0x000000fffffff290 */ /* 0x000fe4000fffe0ff */
[----:B------:R-:W-:Y:S02]  /*4e00*/  @P3 MOV R13, R20 ;  /* 0x00000014000d3202 */ /* 0x000fe40000000f00 */
[----:B------:R-:W-:Y:S01]  /*4e10*/  @P3 LOP3.LUT R8, R21, 0xffff, RZ, 0xc0, !PT ;  /* 0x0000ffff15083812 */ /* 0x000fe200078ec0ff */
[----:B--2---:R-:W-:Y:S06]  /*4e20*/  @!P0 BRA `(.L_x_104) ;  /* 0x0000000000a48947 */ /* 0x004fec0003800000 */
[----:B-1----:R-:W-:Y:S01]  /*4e30*/  IMAD.HI.U32 R31, R24, R7, RZ ;  /* 0x00000007181f7227 */ /* 0x002fe200078e00ff */
[----:B------:R-:W-:Y:S02]  /*4e40*/  ISETP.NE.AND P0, PT, R6, 0x1, PT ;  /* 0x000000010600780c */ /* 0x000fe40003f05270 */
[----:B------:R-:W-:Y:S01]  /*4e50*/  ISETP.NE.AND P2, PT, R72, 0x1, PT ;  /* 0x000000014800780c */ /* 0x000fe20003f45270 */
[----:B---3--:R-:W-:Y:S01]  /*4e60*/  IMAD.HI.U32 R34, R19, R16, RZ ;  /* 0x0000001013227227 */ /* 0x008fe200078e00ff */
[----:B------:R-:W-:Y:S02]  /*4e70*/  SHF.R.U32.HI R31, RZ, R18, R31 ;  /* 0x00000012ff1f7219 */ /* 0x000fe4000001161f */
[----:B------:R-:W-:Y:S01]  /*4e80*/  ISETP.NE.AND P5, PT, R2, 0x1, PT ;  /* 0x000000010200780c */ /* 0x000fe20003fa5270 */
[----:B------:R-:W-:Y:S01]  /*4e90*/  IMAD.HI.U32 R36, R13, R16, RZ ;  /* 0x000000100d247227 */ /* 0x000fe200078e00ff */
[----:B------:R-:W-:Y:S02]  /*4ea0*/  SHF.R.U32.HI R34, RZ, R17, R34 ;  /* 0x00000011ff227219 */ /* 0x000fe40000011622 */
[----:B------:R-:W-:Y:S01]  /*4eb0*/  SEL R3, R24, R31, !P0 ;  /* 0x0000001f18037207 */ /* 0x000fe20004000000 */
[C---:B------:R-:W-:Y:S01]  /*4ec0*/  IMAD.HI.U32 R31, R8.reuse, R7, RZ ;  /* 0x00000007081f7227 */ /* 0x040fe200078e00ff */
[----:B------:R-:W-:Y:S02]  /*4ed0*/  SEL R11, R19, R34, !P5 ;  /* 0x00000022130b7207 */ /* 0x000fe40006800000 */
[----:B------:R-:W-:Y:S01]  /*4ee0*/  SHF.R.U32.HI R36, RZ, R17, R36 ;  /* 0x00000011ff247219 */ /* 0x000fe20000011624 */
[----:B------:R-:W-:Y:S01]  /*4ef0*/  IMAD.HI.U32 R38, R3, R4, RZ ;  /* 0x0000000403267227 */ /* 0x000fe200078e00ff */
[----:B------:R-:W-:Y:S03]  /*4f00*/  SHF.R.U32.HI R31, RZ, R18, R31 ;  /* 0x00000012ff1f7219 */ /* 0x000fe6000001161f */
[----:B------:R-:W-:Y:S01]  /*4f10*/  IMAD.HI.U32 R34, R11, R4, RZ ;  /* 0x000000040b227227 */ /* 0x000fe200078e00ff */
[----:B------:R-:W-:Y:S02]  /*4f20*/  @P2 SHF.R.U32.HI R3, RZ, R5, R38 ;  /* 0x00000005ff032219 */ /* 0x000fe40000011626 */
[----:B------:R-:W-:Y:S02]  /*4f30*/  SEL R9, R8, R31, !P0 ;  /* 0x0000001f08097207 */ /* 0x000fe40004000000 */
[----:B------:R-:W-:Y:S01]  /*4f40*/  @P2 SHF.R.U32.HI R11, RZ, R5, R34 ;  /* 0x00000005ff0b2219 */ /* 0x000fe20000011622 */
[C---:B------:R-:W-:Y:S01]  /*4f50*/  IMAD R10, R72.reuse, R3, RZ ;  /* 0x00000003480a7224 */ /* 0x040fe200078e02ff */
[----:B------:R-:W-:Y:S01]  /*4f60*/  SEL R3, R13, R36, !P5 ;  /* 0x000000240d037207 */ /* 0x000fe20006800000 */
[C---:B------:R-:W-:Y:S03]  /*4f70*/  IMAD.HI.U32 R14, R9.reuse, R4, RZ ;  /* 0x00000004090e7227 */ /* 0x040fe600078e00ff */
[----:B------:R-:W-:Y:S01]  /*4f80*/  ISETP.GE.AND P0, PT, R9, R10, PT ;  /* 0x0000000a0900720c */ /* 0x000fe20003f06270 */
[C---:B------:R-:W-:Y:S01]  /*4f90*/  IMAD R12, R72.reuse, R11, RZ ;  /* 0x0000000b480c7224 */ /* 0x040fe200078e02ff */
[-C--:B------:R-:W-:Y:S04]  /*4fa0*/  SHF.R.U32.HI R14, RZ, R5.reuse, R14 ;  /* 0x00000005ff0e7219 */ /* 0x080fe8000001160e */
[----:B------:R-:W-:Y:S02]  /*4fb0*/  ISETP.GE.OR P0, PT, R3, R12, P0 ;  /* 0x0000000c0300720c */ /* 0x000fe40000706670 */
[----:B------:R-:W-:Y:S05]  /*4fc0*/  SEL R15, R9, R14, !P2 ;  /* 0x0000000e090f7207 */ /* 0x000fea0005000000 */
[----:B------:R-:W-:Y:S04]  /*4fd0*/  IMAD.MOV R14, RZ, RZ, -R15 ;  /* 0x000000ffff0e7224 */ /* 0x000fe800078e0a0f */
[----:B------:R-:W-:Y:S02]  /*4fe0*/  IMAD R14, R72, R14, R9 ;  /* 0x0000000e480e7224 */ /* 0x000fe400078e0209 */
[C---:B------:R-:W-:Y:S05]  /*4ff0*/  @!P0 IMAD.HI.U32 R10, R3.reuse, R4, RZ ;  /* 0x00000004030a8227 */ /* 0x040fea00078e00ff */
[----:B------:R-:W-:Y:S04]  /*5000*/  @!P0 SHF.R.U32.HI R10, RZ, R5, R10 ;  /* 0x00000005ff0a8219 */ /* 0x000fe8000001160a */
[----:B------:R-:W-:Y:S01]  /*5010*/  @!P0 SEL R0, R3, R10, !P2 ;  /* 0x0000000a03008207 */ /* 0x000fe20005000000 */
[----:B------:R-:W-:Y:S03]  /*5020*/  IMAD.MOV R10, RZ, RZ, -R3 ;  /* 0x000000ffff0a7224 */ /* 0x000fe600078e0a03 */
[----:B------:R-:W-:Y:S01]  /*5030*/  @!P0 IADD3 R15, PT, PT, R15, -R0, RZ ;  /* 0x800000000f0f8210 */ /* 0x000fe20007ffe0ff */
[----:B------:R-:W-:Y:S01]  /*5040*/  @!P0 IMAD R0, R11, R14, R0 ;  /* 0x0000000e0b008224 */ /* 0x000fe200078e0200 */
[----:B------:R-:W-:Y:S01]  /*5050*/  IADD3 R11, PT, PT, -R9, RZ, RZ ;  /* 0x000000ff090b7210 */ /* 0x000fe20007ffe1ff */
[----:B------:R-:W-:Y:S02]  /*5060*/  IMAD R13, R2, R10, R13 ;  /* 0x0000000a020d7224 */ /* 0x000fe400078e020d */
[----:B------:R-:W-:Y:S02]  /*5070*/  @!P0 IMAD R9, R15, R72, R3 ;  /* 0x000000480f098224 */ /* 0x000fe400078e0203 */
[----:B------:R-:W-:Y:S02]  /*5080*/  @!P0 IMAD.MOV.U32 R3, RZ, RZ, R0 ;  /* 0x000000ffff038224 */ /* 0x000fe400078e0000 */
[----:B------:R-:W-:Y:S02]  /*5090*/  IMAD R8, R6, R11, R8 ;  /* 0x0000000b06087224 */ /* 0x000fe400078e0208 */
[----:B------:R-:W-:Y:S02]  /*50a0*/  IMAD R13, R3, R2, R13 ;  /* 0x00000002030d7224 */ /* 0x000fe400078e020d */
[----:B------:R-:W-:Y:S02]  /*50b0*/  IMAD R8, R9, R6, R8 ;  /* 0x0000000609087224 */ /* 0x000fe400078e0208 */
.L_x_104:
[----:B------:R-:W-:Y:S05]  /*50c0*/  BRA.U UP1, `(.L_x_105) ;  /* 0x0000000101107547 */ /* 0x000fea000b800000 */
[----:B------:R-:W-:Y:S04]  /*50d0*/  MOV R0, UR7 ;  /* 0x0000000700007c02 */ /* 0x000fe80008000f00 */
[----:B------:R-:W-:Y:S04]  /*50e0*/  SHF.L.U32 R3, R0, 0x1f, RZ ;  /* 0x0000001f00037819 */ /* 0x000fe800000006ff */
[----:B------:R-:W2:Y:S02]  /*50f0*/  SYNCS.PHASECHK.TRANS64.TRYWAIT P0, [UR6+0x158], R3 ;  /* 0x00015803ff0075a7 */ /* 0x000ea40008001106 */
[----:B--2---:R-:W-:Y:S05]  /*5100*/  @!P0 BRA `(.L_x_106) ;  /* 0x00000038000c8947 */ /* 0x004fea0003800000 */
.L_x_105:
[----:B------:R-:W-:Y:S05]  /*5110*/  BRA.U !UP3, `(.L_x_107) ;  /* 0x000000010b347547 */ /* 0x000fea000b800000 */
[----:B------:R-:W-:Y:S01]  /*5120*/  UPLOP3.LUT UP0, UPT, UPT, UPT, UP2, 0x80, 0x8 ;  /* 0x000000000008789c */ /* 0x000fe20003f0f020 */
[----:B--2---:R-:W-:Y:S02]  /*5130*/  HFMA2 R0, -RZ, RZ, 0, 5.9604644775390625e-08 ;  /* 0x00000001ff007431 */ /* 0x004fe400000001ff */
[----:B------:R-:W-:Y:S03]  /*5140*/  IMAD.MOV.U32 R165, RZ, RZ, 0x1 ;  /* 0x00000001ffa57424 */ /* 0x000fe600078e00ff */
[----:B------:R-:W-:Y:S05]  /*5150*/  PLOP3.LUT P0, PT, PT, PT, UP0, 0x80, 0x8 ;  /* 0x000000000008781c */ /* 0x000fea0003f0f008 */
[----:B------:R-:W2:Y:S01]  /*5160*/  @UP0 LDCU.64 UR10, c[0x0][0x888] ;  /* 0x00011100ff0a07ac */ /* 0x000ea20008000a00 */
[----:B------:R-:W-:Y:S07]  /*5170*/  @UP0 UIMAD UR8, UR36, UR4, URZ ;  /* 0x00000004240802a4 */ /* 0x000fee000f8e02ff */
[----:B------:R-:W-:Y:S01]  /*5180*/  @!P0 PRMT R165, R0, 0x7610, R165 ;  /* 0x0000761000a58816 */ /* 0x000fe200000000a5 */
[----:B--2---:R-:W-:Y:S03]  /*5190*/  @UP0 UIMAD.WIDE UR10, UR8, 0x4, UR10 ;  /* 0x00000004080a08a5 */ /* 0x004fe6000f8e020a */
[----:B------:R-:W2:Y:S03]  /*51a0*/  @!UP0 LDCU UR8, c[0x0][0x880] ;  /* 0x00011000ff0887ac */ /* 0x000ea60008000800 */
[----:B------:R-:W-:Y:S01]  /*51b0*/  IMAD.U32 R10, RZ, RZ, UR10 ;  /* 0x0000000aff0a7e24 */ /* 0x000fe2000f8e00ff */
[----:B------:R-:W-:Y:S05]  /*51c0*/  MOV R11, UR11 ;  /* 0x0000000b000b7c02 */ /* 0x000fea0008000f00 */
[----:B-----5:R4:W5:Y:S02]  /*51d0*/  @P0 LDG.E R81, desc[UR40][R10.64] ;  /* 0x000000280a510981 */ /* 0x020964000c1e1900 */
[----:B--2-4-:R-:W-:Y:S07]  /*51e0*/  @!P0 IMAD.U32 R81, RZ, RZ, UR8 ;  /* 0x00000008ff518e24 */ /* 0x014fee000f8e00ff */
.L_x_107:
[----:B-----5:R-:W-:Y:S01]  /*51f0*/  @!P4 FSETP.EQ.AND P5, PT, R81, RZ, PT ;  /* 0x000000ff5100c20b */ /* 0x020fe20003fa2000 */
[----:B------:R-:W-:Y:S01]  /*5200*/  @!UPT UIADD3 URZ, UPT, UPT, URZ, URZ, URZ ;  /* 0x000000fffffff290 */ /* 0x000fe2000fffe0ff */
[----:B------:R-:W-:Y:S11]  /*5210*/  @!P4 BRA `(.L_x_108) ;  /* 0x000000000014c947 */ /* 0x000ff60003800000 */
[----:B------:R-:W-:Y:S02]  /*5220*/  LOP3.LUT P0, RZ, R165, 0xff, RZ, 0xc0, !PT ;  /* 0x000000ffa5ff7812 */ /* 0x000fe4000780c0ff */
[----:B------:R-:W-:Y:S04]  /*5230*/  PLOP3.LUT P5, PT, PT, PT, UP0, 0x80, 0x8 ;  /* 0x000000000008781c */ /* 0x000fe80003faf008 */
[----:B------:R-:W-:Y:S07]  /*5240*/  PLOP3.LUT P5, PT, P5, PT, PT, 0x8, 0x80 ;  /* 0x000000000080781c */ /* 0x000fee0002fae170 */
[----:B------:R-:W-:Y:S11]  /*5250*/  @P0 FSETP.EQ.AND P5, PT, R81, RZ, PT ;  /* 0x000000ff5100020b */ /* 0x000ff60003fa2000 */
[----:B------:R-:W-:Y:S02]  /*5260*/  @!UPT UIADD3 URZ, UPT, UPT, URZ, URZ, URZ ;  /* 0x000000fffffff290 */ /* 0x000fe4000fffe0ff */
.L_x_108:
[----:B------:R-:W4:Y:S01]  /*5270*/  SYNCS.PHASECHK.TRANS64.TRYWAIT P4, [UR6+0x148], R26 ;  /* 0x0001481aff0075a7 */ /* 0x000f220008081106 */
[----:B------:R-:W-:Y:S01]  /*5280*/  @P3 SHF.R.U32.HI R27, RZ, 0x10, R21 ;  /* 0x00000010ff1b3819 */ /* 0x000fe20000011615 */
[----:B------:R-:W-:Y:S01]  /*5290*/  VIADD R29, R29, 0x1 ;  /* 0x000000011d1d7836 */ /* 0x000fe20000000000 */
[----:B------:R-:W5:Y:S08]  /*52a0*/  LDC.64 R14, c[0x0][0xb10] ;  /* 0x0002c400ff0e7b82 */ /* 0x000f700000000a00 */
[----:B------:R-:W1:Y:S08]  /*52b0*/  LDC.64 R10, c[0x0][0xb18] ;  /* 0x0002c600ff0a7b82 */ /* 0x000e700000000a00 */
[----:B--2---:R-:W2:Y:S08]  /*52c0*/  @!P1 LDC R0, c[0x0][0xb20] ;  /* 0x0002c800ff009b82 */ /* 0x004eb00000000800 */
[----:B------:R-:W3:Y:S01]  /*52d0*/  @!P1 LDC R3, c[0x0][0xb0c] ;  /* 0x0002c300ff039b82 */ /* 0x000ee20000000800 */
[----:B-----5:R-:W-:Y:S05]  /*52e0*/  @!P1 IMAD.HI.U32 R14, R13, R14, RZ ;  /* 0x0000000e0d0e9227 */ /* 0x020fea00078e00ff */
[----:B------:R-:W-:Y:S01]  /*52f0*/  @!P1 SHF.R.U32.HI R14, RZ, R15, R14 ;  /* 0x0000000fff0e9219 */ /* 0x000fe2000001160e */
[----:B-1----:R-:W-:Y:S01]  /*5300*/  @!P1 IMAD.HI.U32 R11, R8, R11, RZ ;  /* 0x0000000b080b9227 */ /* 0x002fe200078e00ff */
[----:B------:R-:W-:Y:S04]  /*5310*/  @!P1 ISETP.NE.AND P0, PT, R10, 0x1, PT ;  /* 0x000000010a00980c */ /* 0x000fe80003f05270 */
[----:B--2---:R-:W-:Y:S02]  /*5320*/  @!P1 SHF.R.U32.HI R9, RZ, R0, R11 ;  /* 0x00000000ff099219 */ /* 0x004fe4000001160b */
[----:B---3--:R-:W-:Y:S02]  /*5330*/  @!P1 ISETP.NE.AND P2, PT, R3, 0x1, PT ;  /* 0x000000010300980c */ /* 0x008fe40003f45270 */
[----:B------:R-:W-:Y:S02]  /*5340*/  @!P1 SEL R9, R8, R9, !P0 ;  /* 0x0000000908099207 */ /* 0x000fe40004000000 */
[----:B------:R-:W-:Y:S02]  /*5350*/  ELECT P0, URZ, PT ;  /* 0x0000000000ff782f */ /* 0x000fe40003800000 */
[----:B------:R-:W-:Y:S05]  /*5360*/  @!P1 SEL R14, R13, R14, !P2 ;  /* 0x0000000e0d0e9207 */ /* 0x000fea0005000000 */
[----:B------:R-:W-:Y:S02]  /*5370*/  @!P1 IMAD.IADD R0, R9, 0x1, -R14 ;  /* 0x0000000109009824 */ /* 0x000fe400078e0a0e */
[----:B------:R-:W-:Y:S02]  /*5380*/  @!P1 IMAD.IADD R9, R14, 0x1, -R9 ;  /* 0x000000010e099824 */ /* 0x000fe400078e0a09 */
[----:B------:R-:W-:Y:S02]  /*5390*/  @!P1 IMAD R13, R0, R3, R13 ;  /* 0x00000003000d9224 */ /* 0x000fe400078e020d */
[----:B------:R-:W-:Y:S01]  /*53a0*/  @!P1 IMAD R8, R9, R10, R8 ;  /* 0x0000000a09089224 */ /* 0x000fe200078e0208 */
[----:B----4-:R-:W-:Y:S06]  /*53b0*/  @!P4 BRA `(.L_x_109) ;  /* 0x000000340078c947 */ /* 0x010fec0003800000 */
.L_x_195:
[----:B------:R-:W-:Y:S01]  /*53c0*/  PLOP3.LUT P5, PT, P5, P0, PT, 0xf2, 0x2f ;  /* 0x00000000002f781c */ /* 0x000fe20002fa1e72 */
[----:B------:R-:W-:Y:S01]  /*53d0*/  UMOV UR14, 0x0 ;  /* 0x00000000000e7882 */ /* 0x000fe20000000000 */
[----:B------:R-:W-:Y:S01]  /*53e0*/  LOP3.LUT R30, R30, 0x1, RZ, 0x3c, !PT ;  /* 0x000000011e1e7812 */ /* 0x000fe200078e3cff */
[----:B------:R-:W-:Y:S01]  /*53f0*/  UMOV UR15, 0x10000000 ;  /* 0x10000000000f7882 */ /* 0x000fe20000000000 */
[----:B------:R-:W-:Y:S01]  /*5400*/  UMOV UR12, UR36 ;  /* 0x00000024000c7c82 */ /* 0x000fe20008000000 */
[----:B------:R-:W-:Y:S08]  /*5410*/  @P3 R2UR UR36, R27 ;  /* 0x000000001b2432ca */ /* 0x000ff000000e0000 */
[----:B-1----:R-:W-:Y:S01]  /*5420*/  @!P5 IADD3 R3, P0, PT, R32, 0x580, RZ ;  /* 0x000005802003d810 */ /* 0x002fe20007f1e0ff */
[----:B------:R-:W-:Y:S01]  /*5430*/  @!P5 IMAD.SHL.U32 R164, R164, 0x40, RZ ;  /* 0x00000040a4a4d824 */ /* 0x000fe200078e00ff */
[----:B------:R-:W-:Y:S01]  /*5440*/  VOTEU.ALL UP1, P5 ;  /* 0x0000000000ff7886 */ /* 0x000fe20002820000 */
[----:B------:R-:W-:Y:S01]  /*5450*/  @!P5 IMAD.SHL.U32 R155, R155, 0x80, RZ ;  /* 0x000000809b9bd824 */ /* 0x000fe200078e00ff */
[----:B------:R-:W-:Y:S01]  /*5460*/  @!P5 R2UR UR9, R3 ;  /* 0x000000000309d2ca */ /* 0x000fe200000e0000 */
[----:B------:R-:W-:Y:S01]  /*5470*/  @!P5 IMAD.X R0, RZ, RZ, R33, P0 ;  /* 0x000000ffff00d224 */ /* 0x000fe200000e0621 */
[----:B------:R-:W-:Y:S01]  /*5480*/  @!P5 R2UR UR10, R164 ;  /* 0x00000000a40ad2ca */ /* 0x000fe200000e0000 */
[----:B------:R-:W-:Y:S01]  /*5490*/  IMAD.IADD R164, R8, 0x1, R143 ;  /* 0x0000000108a47824 */ /* 0x000fe200078e028f */
[----:B------:R-:W-:Y:S01]  /*54a0*/  @!P5 R2UR UR11, R155 ;  /* 0x000000009b0bd2ca */ /* 0x000fe200000e0000 */
[----:B------:R-:W-:Y:S01]  /*54b0*/  IMAD.IADD R155, R13, 0x1, R154 ;  /* 0x000000010d9b7824 */ /* 0x000fe200078e029a */
[----:B------:R-:W-:Y:S02]  /*54c0*/  @!P5 R2UR UR8, R0 ;  /* 0x000000000008d2ca */ /* 0x000fe400000e0000 */
[C---:B------:R-:W-:Y:S04]  /*54d0*/  ISETP.NE.AND P0, PT, R29.reuse, 0x2, PT ;  /* 0x000000021d00780c */ /* 0x040fe80003f05270 */
[----:B------:R-:W-:Y:S01]  /*54e0*/  SEL R3, RZ, 0x1, P0 ;  /* 0x00000001ff037807 */ /* 0x000fe20000000000 */
[----:B------:R-:W-:Y:S01]  /*54f0*/  IMAD.U32 R10, RZ, RZ, UR9 ;  /* 0x00000009ff0a7e24 */ /* 0x000fe2000f8e00ff */
[----:B------:R-:W-:Y:S01]  /*5500*/  @!UP1 UIADD3 UR9, UPT, UPT, UR6, 0x140, URZ ;  /* 0x0000014006099890 */ /* 0x000fe2000fffe0ff */
[----:B------:R-:W-:Y:S02]  /*5510*/  SEL R29, R29, RZ, P0 ;  /* 0x000000ff1d1d7207 */ /* 0x000fe40000000000 */
[----:B------:R-:W-:Y:S02]  /*5520*/  LOP3.LUT R28, R28, R3, RZ, 0x3c, !PT ;  /* 0x000000031c1c7212 */ /* 0x000fe400078e3cff */
[----:B------:R-:W-:Y:S01]  /*5530*/  IMAD.U32 R11, RZ, RZ, UR8 ;  /* 0x00000008ff0b7e24 */ /* 0x000fe2000f8e00ff */
[----:B------:R-:W-:Y:S01]  /*5540*/  @!P5 R2UR UR16, R10 ;  /* 0x000000000a10d2ca */ /* 0x000fe200000e0000 */
[----:B------:R-:W-:Y:S01]  /*5550*/  @!UP1 UIADD3 UR8, UPT, UPT, UR6, 0x400, URZ ;  /* 0x0000040006089890 */ /* 0x000fe2000fffe0ff */
[----:B------:R-:W-:Y:S02]  /*5560*/  VOTEU.ALL UP1, P5 ;  /* 0x0000000000ff7886 */ /* 0x000fe40002820000 */
[----:B------:R-:W-:Y:S11]  /*5570*/  @!P5 R2UR UR17, R11 ;  /* 0x000000000b11d2ca */ /* 0x000ff600000e0000 */
[----:B------:R-:W-:Y:S02]  /*5580*/  @!UPT UIADD3 URZ, UPT, UPT, URZ, URZ, URZ ;  /* 0x000000fffffff290 */ /* 0x000fe4000fffe0ff */
[----:B------:R2:W-:Y:S01]  /*5590*/  @!UP1 UTMALDG.3D [UR8], [UR16], desc[UR14] ;  /* 0x00000e08100095b4 */ /* 0x0005e20008011000 */
[----:B------:R2:W-:Y:S01]  /*55a0*/  @!P5 SYNCS.ARRIVE.TRANS64.RED.A0TR RZ, [UR6+0x140], R25 ;  /* 0x00014019ffffd9a7 */ /* 0x0005e20008300406 */
[----:B------:R-:W-:Y:S01]  /*55b0*/  UPLOP3.LUT UP1, UPT, UPT, UPT, UPT, 0x80, 0x8 ;  /* 0x000000000008789c */ /* 0x000fe20003f2f070 */
[----:B------:R-:W-:Y:S01]  /*55c0*/  SYNCS.ARRIVE.TRANS64.RED.A1T0 RZ, [UR37], RZ ;  /* 0x000000ffffff79a7 */ /* 0x000fe20008100425 */
[----:B------:R-:W-:Y:S09]  /*55d0*/  @P3 BRA `(.L_x_110) ;  /* 0xfffffff400b43947 */ /* 0x000ff2000383ffff */
[----:B------:R-:W-:Y:S07]  /*55e0*/  MOV R0, UR6 ;  /* 0x0000000600007c02 */ /* 0x000fee0008000f00 */
.L_x_111:
[----:B-1----:R-:W-:-:S04]  /*55f0*/  SHF.L.U32 R3, R30, 0x1f, RZ ;  /* 0x0000001f1e037819 */ /* 0x002fc800000006ff */
[----:B------:R1:W3:Y:S03]  /*5600*/  SYNCS.PHASECHK.TRANS64.TRYWAIT P0, [R0+URZ+0x148], R3 ;  /* 0x00014803000075a7 */ /* 0x0002e600080011ff */
[----:B---3--:R-:W-:Y:S05]  /*5610*/  @!P0 NANOSLEEP.SYNCS 0x989680 ;  /* 0x009896800000895d */ /* 0x008fea0003900000 */
[----:B------:R-:W3:Y:S02]  /*5620*/  @!P0 SYNCS.PHASECHK.TRANS64 P0, [R0+URZ+0x148], R3 ;  /* 0x00014803000085a7 */ /* 0x000ee400080010ff */
[----:B--23--:R-:W-:Y:S05]  /*5630*/  @P0 EXIT ;  /* 0x000000000000094d */ /* 0x00cfea0003800000 */
[----:B------:R-:W-:Y:S05]  /*5640*/  BRA `(.L_x_111) ;  /* 0xfffffffc00e87947 */ /* 0x000fea000383ffff */
.L_x_102:
[----:B------:R-:W-:-:S06]  /*5650*/  UISETP.GE.AND UP1, UPT, UR10, 0x4, UPT ;  /* 0x000000040a00788c */ /* 0x000fcc000bf26270 */
[----:B------:R-:W-:-:S13]  /*5660*/  PLOP3.LUT P0, PT, PT, PT, UP1, 0x80, 0x8 ;  /* 0x000000000008781c */ /* 0x000fda0003f0f018 */
[----:B------:R-:W-:Y:S05]  /*5670*/  @!P0 EXIT ;  /* 0x000000000000894d */ /* 0x000fea0003800000 */
[----:B------:R-:W-:Y:S01]  /*5680*/  BAR.SYNC.DEFER_BLOCKING 0x6, 0xa0 ;  /* 0x0182800000007b1d */ /* 0x000fe20000010000 */
[C---:B------:R-:W-:Y:S02]  /*5690*/  IMAD.SHL.U32 R3, R166.reuse, 0x40, RZ ;  /* 0x00000040a6037824 */ /* 0x040fe400078e00ff */
[----:B------:R-:W-:Y:S02]  /*56a0*/  HFMA2 R76, -RZ, RZ, 0, 0 ;  /* 0x00000000ff4c7431 */ /* 0x000fe400000001ff */
[C---:B------:R-:W-:Y:S01]  /*56b0*/  IMAD.SHL.U32 R168, R166.reuse, 0x8, RZ ;  /* 0x00000008a6a87824 */ /* 0x040fe200078e00ff */
[----:B------:R-:W-:Y:S01]  /*56c0*/  CS2R R174, SRZ ;  /* 0x0000000000ae7805 */ /* 0x000fe2000001ff00 */
[----:B------:R-:W-:Y:S01]  /*56d0*/  IMAD.U32 R79, R166, 0x10000, RZ ;  /* 0x00010000a64f7824 */ /* 0x000fe200078e00ff */
[----:B------:R-:W-:Y:S01]  /*56e0*/  UMOV UR43, 0x400 ;  /* 0x00000400002b7882 */ /* 0x000fe20000000000 */
[----:B------:R-:W-:Y:S01]  /*56f0*/  LOP3.LUT R5, R3, 0x180, RZ, 0xc0, !PT ;  /* 0x0000018003057812 */ /* 0x000fe200078ec0ff */
[----:B------:R-:W-:Y:S01]  /*5700*/  ULEA UR43, UR37, UR43, 0x18 ;  /* 0x0000002b252b7291 */ /* 0x000fe2000f8ec0ff */
[----:B------:R-:W1:Y:S01]  /*5710*/  LDC R167, c[0x0][0x370] ;  /* 0x0000dc00ffa77b82 */ /* 0x000e620000000800 */
[----:B------:R-:W-:Y:S01]  /*5720*/  LOP3.LUT R79, R79, 0x600000, RZ, 0xc0, !PT ;  /* 0x006000004f4f7812 */ /* 0x000fe200078ec0ff */
[----:B------:R-:W-:Y:S01]  /*5730*/  IMAD.MOV.U32 R182, RZ, RZ, RZ ;  /* 0x000000ffffb67224 */ /* 0x000fe200078e00ff */
[----:B------:R-:W-:Y:S01]  /*5740*/  LOP3.LUT R168, R5, 0x30, R168, 0xf8, !PT ;  /* 0x0000003005a87812 */ /* 0x000fe200078ef8a8 */
[----:B------:R-:W-:Y:S01]  /*5750*/  UIADD3 UR4, UPT, UPT, UR43, 0x2400, URZ ;  /* 0x000024002b047890 */ /* 0x000fe2000fffe0ff */
[----:B------:R-:W-:Y:S01]  /*5760*/  IMAD.MOV.U32 R173, RZ, RZ, RZ ;  /* 0x000000ffffad7224 */ /* 0x000fe200078e00ff */
[----:B------:R-:W2:Y:S01]  /*5770*/  LDCU.64 UR46, c[0x0][0x348] ;  /* 0x00006900ff2e77ac */ /* 0x000ea20008000a00 */
[----:B------:R-:W-:Y:S01]  /*5780*/  LOP3.LUT R168, R168, 0x1e40, R3, 0xf8, !PT ;  /* 0x00001e40a8a87812 */ /* 0x000fe200078ef803 */
[----:B------:R-:W3:Y:S01]  /*5790*/  LDC R74, c[0x0][0xb0c] ;  /* 0x0002c300ff4a7b82 */ /* 0x000ee20000000800 */
[----:B------:R-:W-:Y:S01]  /*57a0*/  IMAD.SHL.U32 R3, R166, 0x10, RZ ;  /* 0x00000010a6037824 */ /* 0x000fe200078e00ff */
[----:B------:R-:W-:Y:S01]  /*57b0*/  MOV R179, UR4 ;  /* 0x0000000400b37c02 */ /* 0x000fe20008000f00 */
[----:B------:R-:W4:Y:S03]  /*57c0*/  LDCU.64 UR38, c[0x0][0x888] ;  /* 0x00011100ff2677ac */ /* 0x000f260008000a00 */
[C---:B------:R-:W-:Y:S01]  /*57d0*/  LOP3.LUT R5, R3.reuse, 0x20, RZ, 0xc0, !PT ;  /* 0x0000002003057812 */ /* 0x040fe200078ec0ff */
[----:B------:R-:W2:Y:S01]  /*57e0*/  LDS R0, [UR43+0x210] ;  /* 0x0002102bff007984 */ /* 0x000ea20008000800 */
[----:B------:R-:W1:Y:S01]  /*57f0*/  LDC R170, c[0x0][0xb20] ;  /* 0x0002c800ffaa7b82 */ /* 0x000e620000000800 */
[----:B------:R-:W-:Y:S01]  /*5800*/  LOP3.LUT R3, R3, 0x40, RZ, 0xc0, !PT ;  /* 0x0000004003037812 */ /* 0x000fe200078ec0ff */
[----:B------:R-:W-:-:S06]  /*5810*/  UIADD3 UR42, UPT, UPT, UR43, 0x400, URZ ;  /* 0x000004002b2a7890 */ /* 0x000fcc000fffe0ff */
[----:B------:R-:W1:Y:S08]  /*5820*/  LDC R73, c[0x0][0xb30] ;  /* 0x0002cc00ff497b82 */ /* 0x000e700000000800 */
[----:B------:R-:W1:Y:S08]  /*5830*/  LDC.64 R152, c[0x0][0xb10] ;  /* 0x0002c400ff987b82 */ /* 0x000e700000000a00 */
[----:B------:R-:W1:Y:S08]  /*5840*/  LDC.64 R70, c[0x0][0xb18] ;  /* 0x0002c600ff467b82 */ /* 0x000e700000000a00 */
[----:B------:R-:W1:Y:S01]  /*5850*/  LDC.64 R148, c[0x0][0x888] ;  /* 0x00022200ff947b82 */ /* 0x000e620000000a00 */
[----:B--2---:R-:W-:-:S07]  /*5860*/  IMAD.IADD R79, R0, 0x1, R79 ;  /* 0x00000001004f7824 */ /* 0x004fce00078e024f */
[----:B------:R-:W2:Y:S01]  /*5870*/  LDC.64 R68, c[0x0][0xb28] ;  /* 0x0002ca00ff447b82 */ /* 0x000ea20000000a00 */
[----:B------:R-:W-:-:S05]  /*5880*/  VIADD R0, R168, UR43 ;  /* 0x0000002ba8007c36 */ /* 0x000fca0008000000 */
[--C-:B------:R-:W-:Y:S02]  /*5890*/  IADD3 R178, PT, PT, -R5, 0x400, R0.reuse ;  /* 0x0000040005b27810 */ /* 0x100fe40007ffe100 */
[----:B------:R-:W1:Y:S01]  /*58a0*/  LDC.64 R150, c[0x0][0x890] ;  /* 0x00022400ff967b82 */ /* 0x000e620000000a00 */
[----:B------:R-:W-:Y:S02]  /*58b0*/  IADD3 R177, PT, PT, -R3, 0x400, R0 ;  /* 0x0000040003b17810 */ /* 0x000fe40007ffe100 */
[----:B------:R-:W-:-:S05]  /*58c0*/  IMAD.IADD R176, R178, 0x1, -R3 ;  /* 0x00000001b2b07824 */ /* 0x000fca00078e0a03 */
[----:B------:R-:W1:Y:S08]  /*58d0*/  LDC.64 R146, c[0x0][0x8b0] ;  /* 0x00022c00ff927b82 */ /* 0x000e700000000a00 */
[----:B------:R-:W1:Y:S08]  /*58e0*/  LDC.64 R144, c[0x0][0x8a8] ;  /* 0x00022a00ff907b82 */ /* 0x000e700000000a00 */
[----:B---34-:R-:W1:Y:S02]  /*58f0*/  LDC R172, c[0x0][0x374] ;  /* 0x0000dd00ffac7b82 */ /* 0x018e640000000800 */
.L_x_129:
[----:B------:R-:W-:Y:S02]  /*5900*/  LEA R0, R182, UR43, 0x3 ;  /* 0x0000002bb6007c11 */ /* 0x000fe4000f8e18ff */
[----:B------:R-:W-:Y:S02]  /*5910*/  SHF.L.U32 R3, R174, 0x1f, RZ ;  /* 0x0000001fae037819 */ /* 0x000fe400000006ff */
[----:B------:R-:W-:Y:S02]  /*5920*/  LEA R16, R182, UR43, 0x4 ;  /* 0x0000002bb6107c11 */ /* 0x000fe4000f8e20ff */
[----:B------:R-:W3:Y:S02]  /*5930*/  SYNCS.PHASECHK.TRANS64.TRYWAIT P0, [R0+URZ+0x160], R3 ;  /* 0x00016003000075a7 */ /* 0x000ee400080011ff */
[----:B-123--:R-:W-:Y:S05]  /*5940*/  @!P0 BRA `(.L_x_112) ;  /* 0x00000030002c8947 */ /* 0x00efea0003800000 */
.L_x_196:
[----:B------:R-:W4:Y:S01]  /*5950*/  LDC.64 R12, c[0x0][0xb10] ;  /* 0x0002c400ff0c7b82 */ /* 0x000f220000000a00 */
[----:B------:R-:W2:Y:S01]  /*5960*/  LDS.128 R16, [R16+0x1f0] ;  /* 0x0001f00010107984 */ /* 0x000ea20000000c00 */
[----:B-1----:R-:W-:Y:S01]  /*5970*/  ISETP.NE.AND P1, PT, R73, 0x1, PT ;  /* 0x000000014900780c */ /* 0x002fe20003f25270 */
[----:B---3--:R-:W-:Y:S01]  /*5980*/  VIADD R0, R0, 0x170 ;  /* 0x0000017000007836 */ /* 0x008fe20000000000 */
[----:B------:R-:W-:Y:S04]  /*5990*/  ISETP.GE.AND P0, PT, R72, 0x1, PT ;  /* 0x000000014800780c */ /* 0x000fe80003f06270 */
[----:B------:R-:W1:Y:S01]  /*59a0*/  LDC.64 R10, c[0x0][0xb18] ;  /* 0x0002c600ff0a7b82 */ /* 0x000e620000000a00 */
[----:B------:R-:W-:Y:S01]  /*59b0*/  PRMT R0, RZ, 0x654, R0 ;  /* 0x00000654ff007816 */ /* 0x000fe20000000000 */
[----:B------:R-:W-:Y:S01]  /*59c0*/  @!PT LDS RZ, [RZ] ;  /* 0x00000000fffff984 */ /* 0x000fe20000000800 */
[----:B------:R-:W-:Y:S01]  /*59d0*/  @!PT LDS RZ, [RZ] ;  /* 0x00000000fffff984 */ /* 0x000fe20000000800 */
[----:B------:R-:W-:Y:S01]  /*59e0*/  @!PT LDS RZ, [RZ] ;  /* 0x00000000fffff984 */ /* 0x000fe20000000800 */
[----:B------:R-:W-:Y:S01]  /*59f0*/  @!PT LDS RZ, [RZ] ;  /* 0x00000000fffff984 */ /* 0x000fe20000000800 */
[----:B------:R3:W-:Y:S06]  /*5a00*/  MEMBAR.ALL.CTA ;  /* 0x0000000000007992 */ /* 0x0007ec0000008000 */
[----:B---3--:R-:W3:Y:S01]  /*5a10*/  FENCE.VIEW.ASYNC.S ;  /* 0x00000000000073c6 */ /* 0x008ee20000000000 */
[----:B------:R-:W1:Y:S08]  /*5a20*/  @!P1 LDC R14, c[0x0][0xb20] ;  /* 0x0002c800ff0e9b82 */ /* 0x000e700000000800 */
[----:B------:R-:W1:Y:S01]  /*5a30*/  @!P1 LDC R9, c[0x0][0xb0c] ;  /* 0x0002c300ff099b82 */ /* 0x000e620000000800 */
[----:B---3--:R3:W-:Y:S01]  /*5a40*/  SYNCS.ARRIVE.TRANS64.RED.A1T0 RZ, [R0+URZ], RZ ;  /* 0x000000ff00ff79a7 */ /* 0x0087e200081004ff */
[----:B--2---:R-:W-:Y:S04]  /*5a50*/  LOP3.LUT P4, RZ, R18, 0x1, RZ, 0xc0, !PT ;  /* 0x0000000112ff7812 */ /* 0x004fe8000788c0ff */
[----:B------:R-:W-:Y:S09]  /*5a60*/  P2R R180, PR, RZ, 0x10 ;  /* 0x00000010ffb47803 */ /* 0x000ff20000000000 */
[----:B------:R-:W-:Y:S02]  /*5a70*/  @P4 MOV R77, R16 ;  /* 0x00000010004d4202 */ /* 0x000fe40000000f00 */
[----:B------:R-:W-:Y:S01]  /*5a80*/  @P4 LOP3.LUT R75, R17, 0xffff, RZ, 0xc0, !PT ;  /* 0x0000ffff114b4812 */ /* 0x000fe200078ec0ff */
[----:B---34-:R-:W-:Y:S06]  /*5a90*/  @!P0 BRA `(.L_x_113) ;  /* 0x0000000000a48947 */ /* 0x018fec0003800000 */
[----:B------:R-:W-:Y:S01]  /*5aa0*/  IMAD.HI.U32 R21, R172, R71, RZ ;  /* 0x00000047ac157227 */ /* 0x000fe200078e00ff */
[----:B------:R-:W-:Y:S02]  /*5ab0*/  ISETP.NE.AND P0, PT, R70, 0x1, PT ;  /* 0x000000014600780c */ /* 0x000fe40003f05270 */
[----:B------:R-:W-:Y:S01]  /*5ac0*/  ISETP.NE.AND P2, PT, R72, 0x1, PT ;  /* 0x000000014800780c */ /* 0x000fe20003f45270 */
[----:B------:R-:W-:Y:S01]  /*5ad0*/  IMAD.HI.U32 R20, R167, R152, RZ ;  /* 0x00000098a7147227 */ /* 0x000fe200078e00ff */
[----:B------:R-:W-:Y:S02]  /*5ae0*/  SHF.R.U32.HI R21, RZ, R170, R21 ;  /* 0x000000aaff157219 */ /* 0x000fe40000011615 */
[----:B------:R-:W-:Y:S01]  /*5af0*/  ISETP.NE.AND P3, PT, R74, 0x1, PT ;  /* 0x000000014a00780c */ /* 0x000fe20003f65270 */
[----:B------:R-:W-:Y:S01]  /*5b00*/  IMAD.HI.U32 R24, R77, R152, RZ ;  /* 0x000000984d187227 */ /* 0x000fe200078e00ff */
[----:B------:R-:W-:Y:S02]  /*5b10*/  SHF.R.U32.HI R20, RZ, R153, R20 ;  /* 0x00000099ff147219 */ /* 0x000fe40000011614 */
[----:B------:R-:W-:Y:S01]  /*5b20*/  SEL R3, R172, R21, !P0 ;  /* 0x00000015ac037207 */ /* 0x000fe20004000000 */
[----:B------:R-:W-:Y:S01]  /*5b30*/  IMAD.HI.U32 R21, R75, R71, RZ ;  /* 0x000000474b157227 */ /* 0x000fe200078e00ff */
[----:B------:R-:W-:Y:S02]  /*5b40*/  SEL R7, R167, R20, !P3 ;  /* 0x00000014a7077207 */ /* 0x000fe40005800000 */
[----:B------:R-:W-:Y:S01]  /*5b50*/  SHF.R.U32.HI R24, RZ, R153, R24 ;  /* 0x00000099ff187219 */ /* 0x000fe20000011618 */
[-C--:B------:R-:W-:Y:S04]  /*5b60*/  IMAD.HI.U32 R20, R3, R68.reuse, RZ ;  /* 0x0000004403147227 */ /* 0x080fe800078e00ff */
[----:B------:R-:W-:Y:S01]  /*5b70*/  IMAD.HI.U32 R22, R7, R68, RZ ;  /* 0x0000004407167227 */ /* 0x000fe200078e00ff */
[-C--:B------:R-:W-:Y:S02]  /*5b80*/  @P2 SHF.R.U32.HI R3, RZ, R69.reuse, R20 ;  /* 0x00000045ff032219 */ /* 0x080fe40000011614 */
[----:B------:R-:W-:Y:S02]  /*5b90*/  SHF.R.U32.HI R20, RZ, R170, R21 ;  /* 0x000000aaff147219 */ /* 0x000fe40000011615 */
[----:B------:R-:W-:Y:S01]  /*5ba0*/  @P2 SHF.R.U32.HI R7, RZ, R69, R22 ;  /* 0x00000045ff072219 */ /* 0x000fe20000011616 */
[C---:B------:R-:W-:Y:S01]  /*5bb0*/  IMAD R2, R72.reuse, R3, RZ ;  /* 0x0000000348027224 */ /* 0x040fe200078e02ff */
[----:B------:R-:W-:Y:S02]  /*5bc0*/  SEL R5, R75, R20, !P0 ;  /* 0x000000144b057207 */ /* 0x000fe40004000000 */
[----:B------:R-:W-:Y:S01]  /*5bd0*/  SEL R3, R77, R24, !P3 ;  /* 0x000000184d037207 */ /* 0x000fe20005800000 */
[----:B------:R-:W-:Y:S01]  /*5be0*/  IMAD R4, R72, R7, RZ ;  /* 0x0000000748047224 */ /* 0x000fe200078e02ff */
[C---:B------:R-:W-:Y:S01]  /*5bf0*/  ISETP.GE.AND P0, PT, R5.reuse, R2, PT ;  /* 0x000000020500720c */ /* 0x040fe20003f06270 */
[----:B------:R-:W-:Y:S03]  /*5c00*/  IMAD.HI.U32 R6, R5, R68, RZ ;  /* 0x0000004405067227 */ /* 0x000fe600078e00ff */
[----:B------:R-:W-:Y:S01]  /*5c10*/  ISETP.GE.OR P0, PT, R3, R4, P0 ;  /* 0x000000040300720c */ /* 0x000fe20000706670 */
[----:B------:R-:W-:Y:S01]  /*5c20*/  IMAD.MOV R4, RZ, RZ, -R3 ;  /* 0x000000ffff047224 */ /* 0x000fe200078e0a03 */
[-C--:B------:R-:W-:Y:S03]  /*5c30*/  SHF.R.U32.HI R6, RZ, R69.reuse, R6 ;  /* 0x00000045ff067219 */ /* 0x080fe60000011606 */
[----:B------:R-:W-:Y:S01]  /*5c40*/  IMAD R77, R74, R4, R77 ;  /* 0x000000044a4d7224 */ /* 0x000fe200078e024d */
[----:B------:R-:W-:Y:S05]  /*5c50*/  SEL R15, R5, R6, !P2 ;  /* 0x00000006050f7207 */ /* 0x000fea0005000000 */
[----:B------:R-:W-:Y:S02]  /*5c60*/  IMAD.MOV R6, RZ, RZ, -R15 ;  /* 0x000000ffff067224 */ /* 0x000fe400078e0a0f */
[C---:B------:R-:W-:Y:S04]  /*5c70*/  @!P0 IMAD.HI.U32 R2, R3.reuse, R68, RZ ;  /* 0x0000004403028227 */ /* 0x040fe800078e00ff */
[----:B------:R-:W-:Y:S01]  /*5c80*/  IMAD R6, R72, R6, R5 ;  /* 0x0000000648067224 */ /* 0x000fe200078e0205 */
[----:B------:R-:W-:Y:S04]  /*5c90*/  @!P0 SHF.R.U32.HI R2, RZ, R69, R2 ;  /* 0x00000045ff028219 */ /* 0x000fe80000011602 */
[----:B------:R-:W-:Y:S02]  /*5ca0*/  @!P0 SEL R0, R3, R2, !P2 ;  /* 0x0000000203008207 */ /* 0x000fe40005000000 */
[----:B------:R-:W-:Y:S02]  /*5cb0*/  IADD3 R2, PT, PT, -R5, RZ, RZ ;  /* 0x000000ff05027210 */ /* 0x000fe40007ffe1ff */
[----:B------:R-:W-:Y:S01]  /*5cc0*/  @!P0 IADD3 R8, PT, PT, R15, -R0, RZ ;  /* 0x800000000f088210 */ /* 0x000fe20007ffe0ff */
[----:B------:R-:W-:Y:S02]  /*5cd0*/  @!P0 IMAD R0, R7, R6, R0 ;  /* 0x0000000607008224 */ /* 0x000fe400078e0200 */
[----:B------:R-:W-:Y:S02]  /*5ce0*/  IMAD R75, R70, R2, R75 ;  /* 0x00000002464b7224 */ /* 0x000fe400078e024b */
[----:B------:R-:W-:Y:S02]  /*5cf0*/  @!P0 IMAD R5, R8, R72, R3 ;  /* 0x0000004808058224 */ /* 0x000fe400078e0203 */
[----:B------:R-:W-:Y:S04]  /*5d00*/  @!P0 IMAD.MOV.U32 R3, RZ, RZ, R0 ;  /* 0x000000ffff038224 */ /* 0x000fe800078e0000 */
[----:B------:R-:W-:Y:S02]  /*5d10*/  IMAD R77, R3, R74, R77 ;  /* 0x0000004a034d7224 */ /* 0x000fe400078e024d */
[----:B------:R-:W-:Y:S07]  /*5d20*/  IMAD R75, R5, R70, R75 ;  /* 0x00000046054b7224 */ /* 0x000fee00078e024b */
.L_x_113:
[----:B------:R-:W-:Y:S01]  /*5d30*/  @!P1 IMAD.HI.U32 R0, R77, R12, RZ ;  /* 0x0000000c4d009227 */ /* 0x000fe200078e00ff */
[----:B-1----:R-:W-:Y:S01]  /*5d40*/  @!P1 ISETP.NE.AND P0, PT, R10, 0x1, PT ;  /* 0x000000010a00980c */ /* 0x002fe20003f05270 */
[----:B------:R-:W-:Y:S01]  /*5d50*/  ULOP3.LUT UP0, URZ, UR42, 0x1b0, URZ, 0xc0, !UPT ;  /* 0x000001b02aff7892 */ /* 0x000fe2000f80c0ff */
[----:B------:R-:W-:Y:S01]  /*5d60*/  @!P1 ISETP.NE.AND P2, PT, R9, 0x1, PT ;  /* 0x000000010900980c */ /* 0x000fe20003f45270 */
[----:B------:R-:W-:Y:S01]  /*5d70*/  @!P1 IMAD.HI.U32 R3, R75, R11, RZ ;  /* 0x0000000b4b039227 */ /* 0x000fe200078e00ff */
[----:B------:R-:W-:Y:S02]  /*5d80*/  @!P1 SHF.R.U32.HI R0, RZ, R13, R0 ;  /* 0x0000000dff009219 */ /* 0x000fe40000011600 */
[----:B------:R-:W-:Y:S01]  /*5d90*/  @P4 SHF.R.U32.HI R171, RZ, 0x10, R17 ;  /* 0x00000010ffab4819 */ /* 0x000fe20000011611 */
[----:B------:R-:W-:Y:S01]  /*5da0*/  VIADD R182, R182, 0x1 ;  /* 0x00000001b6b67836 */ /* 0x000fe20000000000 */
[----:B------:R-:W-:Y:S02]  /*5db0*/  @!P1 SHF.R.U32.HI R2, RZ, R14, R3 ;  /* 0x0000000eff029219 */ /* 0x000fe40000011603 */
[----:B------:R-:W-:Y:S02]  /*5dc0*/  @!P1 SEL R3, R77, R0, !P2 ;  /* 0x000000004d039207 */ /* 0x000fe40005000000 */
[----:B------:R-:W-:Y:S05]  /*5dd0*/  @!P1 SEL R2, R75, R2, !P0 ;  /* 0x000000024b029207 */ /* 0x000fea0004000000 */
[----:B------:R-:W-:Y:S02]  /*5de0*/  @!P1 IMAD.IADD R0, R2, 0x1, -R3 ;  /* 0x0000000102009824 */ /* 0x000fe400078e0a03 */
[----:B------:R-:W-:Y:S02]  /*5df0*/  @!P1 IMAD.IADD R2, R3, 0x1, -R2 ;  /* 0x0000000103029824 */ /* 0x000fe400078e0a02 */
[----:B------:R-:W-:Y:S02]  /*5e00*/  @!P1 IMAD R77, R0, R9, R77 ;  /* 0x00000009004d9224 */ /* 0x000fe400078e024d */
[----:B------:R-:W-:Y:S01]  /*5e10*/  @!P1 IMAD R75, R2, R10, R75 ;  /* 0x0000000a024b9224 */ /* 0x000fe200078e024b */
[----:B------:R-:W-:Y:S06]  /*5e20*/  BRA.U !UP0, `(.L_x_114) ;  /* 0x0000000108407547 */ /* 0x000fec000b800000 */
[----:B------:R-:W1:Y:S01]  /*5e30*/  LDCU.64 UR8, c[0x4][0x80] ;  /* 0x01001000ff0877ac */ /* 0x000e620008000a00 */
[----:B------:R-:W-:Y:S01]  /*5e40*/  MOV R3, 0x0 ;  /* 0x0000000000037802 */ /* 0x000fe20000000f00 */
[----:B------:R-:W-:Y:S02]  /*5e50*/  HFMA2 R12, -RZ, RZ, 0, 5.9604644775390625e-08 ;  /* 0x00000001ff0c7431 */ /* 0x000fe400000001ff */
[----:B------:R-:W-:Y:S02]  /*5e60*/  IMAD.MOV.U32 R8, RZ, RZ, 0x70 ;  /* 0x00000070ff087424 */ /* 0x000fe400078e00ff */
[----:B------:R-:W-:Y:S01]  /*5e70*/  IMAD.MOV.U32 R13, RZ, RZ, RZ ;  /* 0x000000ffff0d7224 */ /* 0x000fe200078e00ff */
[----:B------:R-:W2:Y:S01]  /*5e80*/  LDCU.64 UR6, c[0x4][0x88] ;  /* 0x01001100ff0677ac */ /* 0x000ea20008000a00 */
[----:B------:R-:W3:Y:S01]  /*5e90*/  LDC.64 R2, c[0x4][R3] ;  /* 0x0100000003027b82 */ /* 0x000ee20000000a00 */
[----:B------:R-:W4:Y:S01]  /*5ea0*/  LDCU.64 UR4, c[0x4][0x8] ;  /* 0x01000100ff0477ac */ /* 0x000f220008000a00 */
[----:B-1----:R-:W-:Y:S01]  /*5eb0*/  MOV R5, UR9 ;  /* 0x0000000900057c02 */ /* 0x002fe20008000f00 */
[----:B------:R-:W-:Y:S01]  /*5ec0*/  IMAD.U32 R4, RZ, RZ, UR8 ;  /* 0x00000008ff047e24 */ /* 0x000fe2000f8e00ff */
[----:B--2---:R-:W-:Y:S01]  /*5ed0*/  MOV R7, UR7 ;  /* 0x0000000700077c02 */ /* 0x004fe20008000f00 */
[----:B------:R-:W-:Y:S01]  /*5ee0*/  IMAD.U32 R6, RZ, RZ, UR6 ;  /* 0x00000006ff067e24 */ /* 0x000fe2000f8e00ff */
[----:B----4-:R-:W-:Y:S01]  /*5ef0*/  MOV R11, UR5 ;  /* 0x00000005000b7c02 */ /* 0x010fe20008000f00 */
[----:B------:R-:W-:Y:S02]  /*5f00*/  IMAD.U32 R10, RZ, RZ, UR4 ;  /* 0x00000004ff0a7e24 */ /* 0x000fe4000f8e00ff */
[----:B------:R-:W-:Y:S07]  /*5f10*/  LEPC R20, `(.L_x_114) ;  /* 0x000000001014794e */ /* 0x000fee0000000000 */
[----:B---3-5:R-:W-:Y:S05]  /*5f20*/  CALL.ABS.NOINC R2 ;  /* 0x0000000002007343 */ /* 0x028fea0003c00000 */
.L_x_114:
[----:B------:R-:W-:Y:S01]  /*5f30*/  LOP3.LUT P0, RZ, R179, 0x1b0, RZ, 0xc0, !PT ;  /* 0x000001b0b3ff7812 */ /* 0x000fe2000780c0ff */
[----:B------:R-:W-:Y:S11]  /*5f40*/  BSSY.RECONVERGENT B6, `(.L_x_115) ;  /* 0x0000013000067945 */ /* 0x000ff60003800200 */
[----:B------:R-:W-:Y:S01]  /*5f50*/  @!UPT UIADD3 URZ, UPT, UPT, URZ, URZ, URZ ;  /* 0x000000fffffff290 */ /* 0x000fe2000fffe0ff */
[----:B------:R-:W-:Y:S05]  /*5f60*/  @!P0 BRA `(.L_x_116) ;  /* 0x0000000000408947 */ /* 0x000fea0003800000 */
        /* <DEDUP_REMOVED lines=16> */
.L_x_116:
[----:B------:R-:W-:Y:S05]  /*6070*/  BSYNC.RECONVERGENT B6 ;  /* 0x0000000000067941 */ /* 0x000fea0003800200 */
.L_x_115:
[----:B------:R-:W-:Y:S01]  /*6080*/  ISETP.NE.U32.AND P3, PT, R150, RZ, PT ;  /* 0x000000ff9600720c */ /* 0x000fe20003f65070 */
[----:B------:R-:W-:Y:S01]  /*6090*/  UISETP.NE.AND UP1, UPT, UR44, URZ, UPT ;  /* 0x000000ff2c00728c */ /* 0x000fe2000bf25270 */
[----:B------:R-:W-:Y:S02]  /*60a0*/  ISETP.NE.U32.AND P4, PT, R146, RZ, PT ;  /* 0x000000ff9200720c */ /* 0x000fe40003f85070 */
[----:B------:R-:W-:Y:S02]  /*60b0*/  ISETP.NE.AND.EX P3, PT, R151, RZ, PT, P3 ;  /* 0x000000ff9700720c */ /* 0x000fe40003f65330 */
[----:B------:R-:W-:Y:S02]  /*60c0*/  PLOP3.LUT P1, PT, PT, PT, PT, 0x8, 0x80 ;  /* 0x000000000080781c */ /* 0x000fe40003f2e170 */
[----:B------:R-:W-:Y:S02]  /*60d0*/  PLOP3.LUT P0, PT, PT, PT, UP1, 0x80, 0x8 ;  /* 0x000000000008781c */ /* 0x000fe40003f0f018 */
[----:B------:R-:W-:Y:S02]  /*60e0*/  ISETP.NE.AND.EX P4, PT, R147, RZ, PT, P4 ;  /* 0x000000ff9300720c */ /* 0x000fe40003f85340 */
[----:B------:R-:W1:Y:S09]  /*60f0*/  @UP1 LDCU.64 UR4, c[0x0][0x888] ;  /* 0x00011100ff0417ac */ /* 0x000e720008000a00 */
[----:B------:R-:W-:Y:S01]  /*6100*/  @P0 PLOP3.LUT P1, PT, P3, PT, PT, 0x80, 0x8 ;  /* 0x000000000008081c */ /* 0x000fe20001f2f070 */
[----:B-1----:R-:W-:Y:S04]  /*6110*/  @UP1 UISETP.NE.U32.AND UP0, UPT, UR4, URZ, UPT ;  /* 0x000000ff0400128c */ /* 0x002fe8000bf05070 */
[----:B------:R-:W-:Y:S04]  /*6120*/  @UP1 UISETP.NE.AND.EX UP0, UPT, UR5, URZ, UPT, UP0 ;  /* 0x000000ff0500128c */ /* 0x000fe8000bf05300 */
[----:B------:R-:W-:Y:S01]  /*6130*/  @UP1 USEL UR4, URZ, 0xffffffff, UP0 ;  /* 0xffffffffff041887 */ /* 0x000fe20008000000 */
[----:B------:R-:W-:Y:S11]  /*6140*/  @!P3 BRA `(.L_x_117) ;  /* 0x00000000002cb947 */ /* 0x000ff60003800000 */
[----:B------:R-:W-:Y:S01]  /*6150*/  ISETP.NE.U32.AND P2, PT, R148, RZ, PT ;  /* 0x000000ff9400720c */ /* 0x000fe20003f45070 */
[----:B------:R-:W-:Y:S03]  /*6160*/  IMAD.MOV.U32 R165, RZ, RZ, 0x1 ;  /* 0x00000001ffa57424 */ /* 0x000fe600078e00ff */
[----:B------:R-:W-:Y:S11]  /*6170*/  ISETP.NE.AND.EX P2, PT, R149, RZ, PT, P2 ;  /* 0x000000ff9500720c */ /* 0x000ff60003f45320 */
[----:B------:R-:W-:Y:S02]  /*6180*/  @!UPT UIADD3 URZ, UPT, UPT, URZ, URZ, URZ ;  /* 0x000000fffffff290 */ /* 0x000fe4000fffe0ff */
[----:B------:R-:W1:Y:S01]  /*6190*/  @P2 LDC.64 R2, c[0x0][0x888] ;  /* 0x00022200ff022b82 */ /* 0x000e620000000a00 */
[----:B------:R-:W-:Y:S04]  /*61a0*/  @P2 IMAD R0, R150, UR36, RZ ;  /* 0x0000002496002c24 */ /* 0x000fe8000f8e02ff */
[----:B-1----:R-:W-:Y:S04]  /*61b0*/  @P2 IMAD.WIDE R2, R0, 0x4, R2 ;  /* 0x0000000400022825 */ /* 0x002fe800078e0202 */
[----:B------:R-:W-:Y:S01]  /*61c0*/  HFMA2 R0, -RZ, RZ, 0, 5.9604644775390625e-08 ;  /* 0x00000001ff007431 */ /* 0x000fe200000001ff */
[----:B-----5:R1:W5:Y:S04]  /*61d0*/  @P2 LDG.E R81, desc[UR40][R2.64] ;  /* 0x0000002802512981 */ /* 0x020368000c1e1900 */
[----:B------:R-:W-:Y:S01]  /*61e0*/  @!P2 PRMT R165, R0, 0x7610, R165 ;  /* 0x0000761000a5a816 */ /* 0x000fe200000000a5 */
[----:B-1----:R-:W2:Y:S06]  /*61f0*/  @!P2 LDC R81, c[0x0][0x880] ;  /* 0x00022000ff51ab82 */ /* 0x002eac0000000800 */
.L_x_117:
[----:B------:R-:W-:Y:S05]  /*6200*/  @!P4 BRA `(.L_x_118) ;  /* 0x000000000020c947 */ /* 0x000fea0003800000 */
[----:B------:R-:W-:Y:S04]  /*6210*/  ISETP.NE.U32.AND P2, PT, R144, RZ, PT ;  /* 0x000000ff9000720c */ /* 0x000fe80003f45070 */
[----:B------:R-:W-:Y:S11]  /*6220*/  ISETP.NE.AND.EX P2, PT, R145, RZ, PT, P2 ;  /* 0x000000ff9100720c */ /* 0x000ff60003f45320 */
[----:B------:R-:W-:Y:S02]  /*6230*/  @!UPT UIADD3 URZ, UPT, UPT, URZ, URZ, URZ ;  /* 0x000000fffffff290 */ /* 0x000fe4000fffe0ff */
[----:B------:R-:W1:Y:S01]  /*6240*/  @P2 LDC.64 R2, c[0x0][0x8a8] ;  /* 0x00022a00ff022b82 */ /* 0x000e620000000a00 */
[----:B------:R-:W-:Y:S04]  /*6250*/  @P2 IMAD R0, R146, UR36, RZ ;  /* 0x0000002492002c24 */ /* 0x000fe8000f8e02ff */
[----:B-1----:R-:W-:Y:S05]  /*6260*/  @P2 IMAD.WIDE R2, R0, 0x4, R2 ;  /* 0x0000000400022825 */ /* 0x002fea00078e0202 */
[----:B-----5:R1:W5:Y:S02]  /*6270*/  @P2 LDG.E R78, desc[UR40][R2.64] ;  /* 0x00000028024e2981 */ /* 0x020364000c1e1900 */
[----:B-1----:R-:W3:Y:S02]  /*6280*/  @!P2 LDC R78, c[0x0][0x8a0] ;  /* 0x00022800ff4eab82 */ /* 0x002ee40000000800 */
.L_x_118:
[----:B--2--5:R-:W-:Y:S01]  /*6290*/  @P0 FSETP.NEU.AND P4, PT, R81, RZ, PT ;  /* 0x000000ff5100020b */ /* 0x024fe20003f8d000 */
[----:B------:R-:W-:Y:S01]  /*62a0*/  IMAD.U32 R0, RZ, RZ, UR4 ;  /* 0x00000004ff007e24 */ /* 0x000fe2000f8e00ff */
[----:B------:R-:W-:Y:S01]  /*62b0*/  @P0 LOP3.LUT P2, RZ, R165, 0xff, RZ, 0xc0, !PT ;  /* 0x000000ffa5ff0812 */ /* 0x000fe2000784c0ff */
[----:B------:R-:W-:Y:S01]  /*62c0*/  BSSY B1, `(.L_x_119) ;  /* 0x000003d000017945 */ /* 0x000fe20003800000 */
[----:B------:R-:W-:Y:S01]  /*62d0*/  @P0 SEL R3, RZ, 0xffffffff, P4 ;  /* 0xffffffffff030807 */ /* 0x000fe20002000000 */
[C---:B------:R-:W-:Y:S01]  /*62e0*/  IMAD R64, R76.reuse, 0x40, R79 ;  /* 0x000000404c407824 */ /* 0x040fe200078e024f */
[----:B------:R-:W-:Y:S02]  /*62f0*/  LEA R181, R76, UR43, 0x3 ;  /* 0x0000002b4cb57c11 */ /* 0x000fe4000f8e18ff */
[----:B------:R-:W-:Y:S02]  /*6300*/  CS2R R86, SRZ ;  /* 0x0000000000567805 */ /* 0x000fe4000001ff00 */
[----:B------:R-:W-:Y:S02]  /*6310*/  @P1 SEL R3, R0, R3, !P2 ;  /* 0x0000000300031207 */ /* 0x000fe40005000000 */
[----:B------:R-:W-:Y:S02]  /*6320*/  CS2R R84, SRZ ;  /* 0x0000000000547805 */ /* 0x000fe4000001ff00 */
[----:B------:R-:W-:Y:S02]  /*6330*/  SHF.L.U32 R2, R175, 0x1f, RZ ;  /* 0x0000001faf027819 */ /* 0x000fe400000006ff */
[----:B------:R-:W-:Y:S02]  /*6340*/  CS2R R90, SRZ ;  /* 0x00000000005a7805 */ /* 0x000fe4000001ff00 */
[----:B------:R-:W-:Y:S02]  /*6350*/  @P0 LOP3.LUT R3, R3, 0x1, RZ, 0xc0, !PT ;  /* 0x0000000103030812 */ /* 0x000fe400078ec0ff */
[----:B------:R-:W-:Y:S02]  /*6360*/  CS2R R88, SRZ ;  /* 0x0000000000587805 */ /* 0x000fe4000001ff00 */
[----:B------:R-:W-:Y:S02]  /*6370*/  PLOP3.LUT P5, PT, PT, PT, PT, 0x8, 0x80 ;  /* 0x000000000080781c */ /* 0x000fe40003fae170 */
[----:B------:R-:W-:Y:S02]  /*6380*/  CS2R R98, SRZ ;  /* 0x0000000000627805 */ /* 0x000fe4000001ff00 */
[----:B------:R-:W-:Y:S02]  /*6390*/  ISETP.NE.U32.OR P1, PT, R3, 0x1, !P0 ;  /* 0x000000010300780c */ /* 0x000fe40004725470 */
[----:B------:R-:W-:Y:S02]  /*63a0*/  CS2R R96, SRZ ;  /* 0x0000000000607805 */ /* 0x000fe4000001ff00 */
[----:B------:R-:W-:Y:S02]  /*63b0*/  CS2R R94, SRZ ;  /* 0x00000000005e7805 */ /* 0x000fe4000001ff00 */
[----:B------:R-:W-:Y:S07]  /*63c0*/  CS2R R92, SRZ ;  /* 0x00000000005c7805 */ /* 0x000fee000001ff00 */
[----:B------:R-:W-:Y:S04]  /*63d0*/  @P1 SHF.L.U32 R4, R173, 0x1f, RZ ;  /* 0x0000001fad041819 */ /* 0x000fe800000006ff */
[----:B------:R-:W1:Y:S01]  /*63e0*/  @P1 SYNCS.PHASECHK.TRANS64.TRYWAIT P0, [UR43+0x140], R4 ;  /* 0x00014004ff0015a7 */ /* 0x000e62000800112b */
[----:B------:R2:W4:Y:S01]  /*63f0*/  SYNCS.PHASECHK.TRANS64.TRYWAIT P4, [R181+URZ+0x180], R2 ;  /* 0x00018002b50075a7 */ /* 0x00052200080811ff */
[----:B-1----:R-:W-:Y:S01]  /*6400*/  @P1 PLOP3.LUT P5, PT, P0, PT, PT, 0x8, 0x80 ;  /* 0x000000000080181c */ /* 0x002fe200007ae170 */
[----:B------:R-:W-:Y:S01]  /*6410*/  @!UPT UIADD3 URZ, UPT, UPT, URZ, URZ, URZ ;  /* 0x000000fffffff290 */ /* 0x000fe2000fffe0ff */
[----:B--2-4-:R-:W-:Y:S11]  /*6420*/  @!P1 BRA `(.L_x_120) ;  /* 0x0000000000989947 */ /* 0x014ff60003800000 */
[----:B------:R-:W-:Y:S01]  /*6430*/  ISETP.NE.U32.AND P0, PT, RZ, UR38, PT ;  /* 0x00000026ff007c0c */ /* 0x000fe2000bf05070 */
[----:B------:R-:W-:Y:S01]  /*6440*/  BSSY B0, `(.L_x_121) ;  /* 0x0000016000007945 */ /* 0x000fe20003800000 */
[----:B------:R-:W-:Y:S02]  /*6450*/  FSETP.NEU.AND P2, PT, R81, RZ, PT ;  /* 0x000000ff5100720b */ /* 0x000fe40003f4d000 */
[----:B------:R-:W-:Y:S02]  /*6460*/  CS2R R94, SRZ ;  /* 0x00000000005e7805 */ /* 0x000fe4000001ff00 */
[----:B------:R-:W-:Y:S02]  /*6470*/  ISETP.NE.AND.EX P0, PT, RZ, UR39, PT, P0 ;  /* 0x00000027ff007c0c */ /* 0x000fe4000bf05300 */
[----:B------:R-:W-:Y:S02]  /*6480*/  CS2R R92, SRZ ;  /* 0x00000000005c7805 */ /* 0x000fe4000001ff00 */
[----:B------:R-:W-:Y:S02]  /*6490*/  LOP3.LUT P1, RZ, R165, 0xff, RZ, 0xc0, !PT ;  /* 0x000000ffa5ff7812 */ /* 0x000fe4000782c0ff */
[----:B------:R-:W-:Y:S02]  /*64a0*/  CS2R R98, SRZ ;  /* 0x0000000000627805 */ /* 0x000fe4000001ff00 */
[----:B------:R-:W-:Y:S02]  /*64b0*/  SEL R0, RZ, 0xffffffff, P2 ;  /* 0xffffffffff007807 */ /* 0x000fe40001000000 */
[----:B------:R-:W-:Y:S02]  /*64c0*/  CS2R R96, SRZ ;  /* 0x0000000000607805 */ /* 0x000fe4000001ff00 */
[----:B------:R-:W-:Y:S02]  /*64d0*/  SEL R3, RZ, 0xffffffff, P0 ;  /* 0xffffffffff037807 */ /* 0x000fe40000000000 */
[----:B------:R-:W-:Y:S02]  /*64e0*/  CS2R R90, SRZ ;  /* 0x00000000005a7805 */ /* 0x000fe4000001ff00 */
[----:B------:R-:W-:Y:S02]  /*64f0*/  CS2R R88, SRZ ;  /* 0x0000000000587805 */ /* 0x000fe4000001ff00 */
[----:B------:R-:W-:Y:S02]  /*6500*/  CS2R R86, SRZ ;  /* 0x0000000000567805 */ /* 0x000fe4000001ff00 */
[----:B------:R-:W-:Y:S02]  /*6510*/  @P3 SEL R0, R3, R0, !P1 ;  /* 0x0000000003003207 */ /* 0x000fe40004800000 */
[----:B------:R-:W-:Y:S02]  /*6520*/  CS2R R84, SRZ ;  /* 0x0000000000547805 */ /* 0x000fe4000001ff00 */
[----:B------:R-:W-:Y:S04]  /*6530*/  LOP3.LUT R0, R0, 0x1, RZ, 0xc0, !PT ;  /* 0x0000000100007812 */ /* 0x000fe800078ec0ff */
[----:B------:R-:W-:Y:S01]  /*6540*/  ISETP.NE.U32.AND P0, PT, R0, 0x1, PT ;  /* 0x000000010000780c */ /* 0x000fe20003f05070 */
[----:B------:R-:W-:Y:S01]  /*6550*/  @!UPT UIADD3 URZ, UPT, UPT, URZ, URZ, URZ ;  /* 0x000000fffffff290 */ /* 0x000fe2000fffe0ff */
[----:B------:R-:W-:Y:S11]  /*6560*/  @!P5 BRA `(.L_x_122) ;  /* 0x00000000000cd947 */ /* 0x000ff60003800000 */
[----:B------:R-:W-:Y:S04]  /*6570*/  SHF.L.U32 R3, R173, 0x1f, RZ ;  /* 0x0000001fad037819 */ /* 0x000fe800000006ff */
[----:B------:R-:W1:Y:S02]  /*6580*/  SYNCS.PHASECHK.TRANS64.TRYWAIT P1, [UR43+0x140], R3 ;  /* 0x00014003ff0075a7 */ /* 0x000e64000802112b */
[----:B-1----:R-:W-:Y:S05]  /*6590*/  @!P1 BRA `(.L_x_123) ;  /* 0x00000024002c9947 */ /* 0x002fea0003800000 */
.L_x_122:
[----:B------:R-:W-:Y:S05]  /*65a0*/  BSYNC B0 ;  /* 0x0000000000007941 */ /* 0x000fea0003800000 */
.L_x_121:
[----:B------:R2:W4:Y:S01]  /*65b0*/  @P0 LDS.128 R92, [R168+UR43+0x400] ;  /* 0x0004002ba85c0984 */ /* 0x0005220008000c00 */
[----:B------:R-:W-:Y:S01]  /*65c0*/  UIADD3 UR4, UPT, UPT, UR43, 0x148, URZ ;  /* 0x000001482b047890 */ /* 0x000fe2000fffe0ff */
[----:B------:R-:W-:Y:S02]  /*65d0*/  LOP3.LUT R173, R173, 0x1, RZ, 0x3c, !PT ;  /* 0x00000001adad7812 */ /* 0x000fe400078e3cff */
[----:B------:R2:W1:Y:S01]  /*65e0*/  @P0 LDS.128 R96, [R178+0x10] ;  /* 0x00001000b2600984 */ /* 0x0004620000000c00 */
[----:B------:R-:W-:Y:S03]  /*65f0*/  UPRMT UR4, UR37, 0x654, UR4 ;  /* 0x0000065425047896 */ /* 0x000fe60008000004 */
[----:B------:R2:W1:Y:S04]  /*6600*/  @P0 LDS.128 R88, [R177+0x20] ;  /* 0x00002000b1580984 */ /* 0x0004680000000c00 */
[----:B------:R2:W1:Y:S01]  /*6610*/  @P0 LDS.128 R84, [R176+0x30] ;  /* 0x00003000b0540984 */ /* 0x0004620000000c00 */
[----:B------:R-:W-:Y:S01]  /*6620*/  @!PT LDS RZ, [RZ] ;  /* 0x00000000fffff984 */ /* 0x000fe20000000800 */
[----:B------:R-:W-:Y:S01]  /*6630*/  @!PT LDS RZ, [RZ] ;  /* 0x00000000fffff984 */ /* 0x000fe20000000800 */
[----:B------:R-:W-:Y:S01]  /*6640*/  @!PT LDS RZ, [RZ] ;  /* 0x00000000fffff984 */ /* 0x000fe20000000800 */
[----:B------:R-:W-:Y:S01]  /*6650*/  @!PT LDS RZ, [RZ] ;  /* 0x00000000fffff984 */ /* 0x000fe20000000800 */
[----:B------:R5:W-:Y:S06]  /*6660*/  MEMBAR.ALL.CTA ;  /* 0x0000000000007992 */ /* 0x000bec0000008000 */
[----:B-----5:R-:W5:Y:S02]  /*6670*/  FENCE.VIEW.ASYNC.S ;  /* 0x00000000000073c6 */ /* 0x020f640000000000 */
[----:B-----5:R-:W-:Y:S01]  /*6680*/  SYNCS.ARRIVE.TRANS64.RED.A1T0 RZ, [UR4], RZ ;  /* 0x000000ffffff79a7 */ /* 0x020fe20008100404 */
.L_x_120:
[----:B------:R-:W-:Y:S05]  /*6690*/  BSYNC B1 ;  /* 0x0000000000017941 */ /* 0x000fea0003800000 */
.L_x_119:
[----:B-1----:R-:W-:Y:S04]  /*66a0*/  SHF.R.U32.HI R0, RZ, 0x15, R64 ;  /* 0x00000015ff007819 */ /* 0x002fe80000011640 */
[----:B------:R-:W-:Y:S01]  /*66b0*/  LOP3.LUT P0, RZ, R0, 0x3, R169, 0x48, !PT ;  /* 0x0000000300ff7812 */ /* 0x000fe200078048a9 */
[----:B------:R-:W-:Y:S01]  /*66c0*/  @!UPT UIADD3 URZ, UPT, UPT, URZ, URZ, URZ ;  /* 0x000000fffffff290 */ /* 0x000fe2000fffe0ff */
[----:B------:R-:W-:Y:S11]  /*66d0*/  @P4 BRA `(.L_x_124) ;  /* 0x0000000000084947 */ /* 0x000ff60003800000 */
[----:B------:R-:W1:Y:S02]  /*66e0*/  SYNCS.PHASECHK.TRANS64.TRYWAIT P1, [R181+URZ+0x180], R2 ;  /* 0x00018002b50075a7 */ /* 0x000e6400080211ff */
[----:B-1----:R-:W-:Y:S05]  /*66f0*/  @!P1 BRA `(.L_x_125) ;  /* 0x0000002000ec9947 */ /* 0x002fea0003800000 */
.L_x_124:
[----:B------:R-:W-:Y:S05]  /*6700*/  @!P0 BRA `(.L_x_126) ;  /* 0x0000000000408947 */ /* 0x000fea0003800000 */
[----:B------:R-:W1:Y:S01]  /*6710*/  LDCU.64 UR8, c[0x4][0x70] ;  /* 0x01000e00ff0877ac */ /* 0x000e620008000a00 */
[----:B------:R-:W-:Y:S01]  /*6720*/  MOV R3, 0x0 ;  /* 0x0000000000037802 */ /* 0x000fe20000000f00 */
[----:B------:R-:W-:Y:S02]  /*6730*/  HFMA2 R12, -RZ, RZ, 0, 5.9604644775390625e-08 ;  /* 0x00000001ff0c7431 */ /* 0x000fe400000001ff */
[----:B------:R-:W-:Y:S02]  /*6740*/  IMAD.MOV.U32 R8, RZ, RZ, 0x192 ;  /* 0x00000192ff087424 */ /* 0x000fe400078e00ff */
[----:B------:R-:W-:Y:S01]  /*6750*/  IMAD.MOV.U32 R13, RZ, RZ, RZ ;  /* 0x000000ffff0d7224 */ /* 0x000fe200078e00ff */
[----:B------:R-:W5:Y:S01]  /*6760*/  LDCU.64 UR6, c[0x4][0x78] ;  /* 0x01000f00ff0677ac */ /* 0x000f620008000a00 */
[----:B------:R-:W2:Y:S01]  /*6770*/  LDC.64 R2, c[0x4][R3] ;  /* 0x0100000003027b82 */ /* 0x000ea20000000a00 */
[----:B------:R-:W3:Y:S01]  /*6780*/  LDCU.64 UR4, c[0x4][0x10] ;  /* 0x01000200ff0477ac */ /* 0x000ee20008000a00 */
[----:B-1----:R-:W-:Y:S01]  /*6790*/  MOV R5, UR9 ;  /* 0x0000000900057c02 */ /* 0x002fe20008000f00 */
[----:B------:R-:W-:Y:S01]  /*67a0*/  IMAD.U32 R4, RZ, RZ, UR8 ;  /* 0x00000008ff047e24 */ /* 0x000fe2000f8e00ff */
[----:B-----5:R-:W-:Y:S01]  /*67b0*/  MOV R7, UR7 ;  /* 0x0000000700077c02 */ /* 0x020fe20008000f00 */
[----:B------:R-:W-:Y:S01]  /*67c0*/  IMAD.U32 R6, RZ, RZ, UR6 ;  /* 0x00000006ff067e24 */ /* 0x000fe2000f8e00ff */
[----:B---3--:R-:W-:Y:S01]  /*67d0*/  MOV R11, UR5 ;  /* 0x00000005000b7c02 */ /* 0x008fe20008000f00 */
[----:B------:R-:W-:Y:S02]  /*67e0*/  IMAD.U32 R10, RZ, RZ, UR4 ;  /* 0x00000004ff0a7e24 */ /* 0x000fe4000f8e00ff */
[----:B------:R-:W-:Y:S07]  /*67f0*/  LEPC R20, `(.L_x_126) ;  /* 0x000000001014794e */ /* 0x000fee0000000000 */
[----:B--2-4-:R-:W-:Y:S05]  /*6800*/  CALL.ABS.NOINC R2 ;  /* 0x0000000002007343 */ /* 0x014fea0003c00000 */
.L_x_126:
[----:B------:R-:W-:Y:S01]  /*6810*/  LOP3.LUT P0, RZ, R166, 0x60, RZ, 0xc0, !PT ;  /* 0x00000060a6ff7812 */ /* 0x000fe2000780c0ff */
[----:B------:R-:W-:Y:S05]  /*6820*/  WARPSYNC.ALL ;  /* 0x0000000000007948 */ /* 0x000fea0003800000 */
[----:B------:R-:W-:Y:S01]  /*6830*/  R2UR UR4, R64 ;  /* 0x00000000400472ca */ /* 0x000fe200000e0000 */
[----:B------:R-:W-:Y:S01]  /*6840*/  BSSY.RECONVERGENT B0, `(.L_x_127) ;  /* 0x0000120000007945 */ /* 0x000fe20003800200 */
[-C--:B----4-:R-:W-:Y:S02]  /*6850*/  F2FP.F16.E4M3.UNPACK_B R82, R92.reuse ;  /* 0x0000005cff52723e */ /* 0x090fe400020006ff */
[----:B------:R-:W-:Y:S02]  /*6860*/  F2FP.F16.E4M3.UNPACK_B R109, R92.H1 ;  /* 0x0000005cff6d723e */ /* 0x000fe400030006ff */
[-C--:B------:R-:W-:Y:S01]  /*6870*/  F2FP.F16.E4M3.UNPACK_B R107, R93.reuse ;  /* 0x0000005dff6b723e */ /* 0x080fe200020006ff */
[--C-:B------:R-:W-:Y:S01]  /*6880*/  HADD2.F32 R80, -RZ, R82.reuse.H0_H0 ;  /* 0x20000052ff507230 */ /* 0x100fe20000004100 */
[----:B------:R-:W-:Y:S01]  /*6890*/  F2FP.F16.E4M3.UNPACK_B R105, R93.H1 ;  /* 0x0000005dff69723e */ /* 0x000fe200030006ff */
[----:B------:R-:W-:Y:S01]  /*68a0*/  HADD2.F32 R82, -RZ, R82.H1_H1 ;  /* 0x30000052ff527230 */ /* 0x000fe20000004100 */
[-C--:B------:R-:W-:Y:S01]  /*68b0*/  F2FP.F16.E4M3.UNPACK_B R130, R84.reuse ;  /* 0x00000054ff82723e */ /* 0x080fe200020006ff */
[--C-:B------:R-:W-:Y:S01]  /*68c0*/  HADD2.F32 R83, -RZ, R109.reuse.H0_H0 ;  /* 0x2000006dff537230 */ /* 0x100fe20000004100 */
[----:B------:R-:W-:Y:S01]  /*68d0*/  F2FP.F16.E4M3.UNPACK_B R132, R84.H1 ;  /* 0x00000054ff84723e */ /* 0x000fe200030006ff */
[----:B------:R-:W1:Y:S01]  /*68e0*/  LDTM.x64 R4, tmem[UR4] ;  /* 0x00000004000479ee */ /* 0x000e620008340000 */
[----:B------:R-:W-:Y:S01]  /*68f0*/  NOP ;  /* 0x0000000000007918 */ /* 0x000fe20000000000 */
[----:B------:R-:W-:Y:S01]  /*6900*/  IADD3 R181, PT, PT, R181, 0x1a0, RZ ;  /* 0x000001a0b5b57810 */ /* 0x000fe20007ffe0ff */
[--C-:B------:R-:W-:Y:S01]  /*6910*/  HADD2.F32 R129, -RZ, R130.reuse.H0_H0 ;  /* 0x20000082ff817230 */ /* 0x100fe20000004100 */
[----:B------:R-:W-:Y:S01]  /*6920*/  F2FP.F16.E4M3.UNPACK_B R93, R94 ;  /* 0x0000005eff5d723e */ /* 0x000fe200020006ff */
[----:B------:R-:W-:Y:S01]  /*6930*/  HADD2.F32 R130, -RZ, R130.H1_H1 ;  /* 0x30000082ff827230 */ /* 0x000fe20000004100 */
[----:B------:R-:W-:Y:S01]  /*6940*/  LOP3.LUT R181, R181, 0xfefffff8, RZ, 0xc0, !PT ;  /* 0xfefffff8b5b57812 */ /* 0x000fe200078ec0ff */
[----:B------:R-:W-:Y:S01]  /*6950*/  HADD2.F32 R84, -RZ, R109.H1_H1 ;  /* 0x3000006dff547230 */ /* 0x000fe20000004100 */
[-C--:B------:R-:W-:Y:S01]  /*6960*/  F2FP.F16.E4M3.UNPACK_B R134, R85.reuse ;  /* 0x00000055ff86723e */ /* 0x080fe200020006ff */
[----:B------:R-:W-:Y:S01]  /*6970*/  HADD2.F32 R131, -RZ, R132.H0_H0 ;  /* 0x20000084ff837230 */ /* 0x000fe20000004100 */
[----:B-1----:R1:W-:Y:S01]  /*6980*/  SYNCS.ARRIVE.TRANS64.RED.A1T0 RZ, [R181+URZ], RZ ;  /* 0x000000ffb5ff79a7 */ /* 0x0023e200081004ff */
[----:B------:R-:W-:Y:S01]  /*6990*/  F2FP.F16.E4M3.UNPACK_B R136, R85.H1 ;  /* 0x00000055ff88723e */ /* 0x000fe200030006ff */
[--C-:B------:R-:W-:Y:S01]  /*69a0*/  HADD2.F32 R85, -RZ, R107.reuse.H0_H0 ;  /* 0x2000006bff557230 */ /* 0x100fe20000004100 */
[-C--:B------:R-:W-:Y:S01]  /*69b0*/  F2FP.F16.E4M3.UNPACK_B R138, R86.reuse ;  /* 0x00000056ff8a723e */ /* 0x080fe200020006ff */
[--C-:B------:R-:W-:Y:S01]  /*69c0*/  HADD2.F32 R133, -RZ, R134.reuse.H0_H0 ;  /* 0x20000086ff857230 */ /* 0x100fe20000004100 */
[----:B------:R-:W-:Y:S01]  /*69d0*/  F2FP.F16.E4M3.UNPACK_B R140, R86.H1 ;  /* 0x00000056ff8c723e */ /* 0x000fe200030006ff */
[----:B------:R-:W-:Y:S01]  /*69e0*/  HADD2.F32 R86, -RZ, R107.H1_H1 ;  /* 0x3000006bff567230 */ /* 0x000fe20000004100 */
[----:B------:R-:W-:Y:S01]  /*69f0*/  F2FP.F16.E4M3.UNPACK_B R142, R87 ;  /* 0x00000057ff8e723e */ /* 0x000fe200020006ff */
[----:B------:R-:W-:Y:S01]  /*6a00*/  HADD2.F32 R134, -RZ, R134.H1_H1 ;  /* 0x30000086ff867230 */ /* 0x000fe20000004100 */
[----:B------:R-:W-:Y:S01]  /*6a10*/  F2FP.F16.E4M3.UNPACK_B R114, R88 ;  /* 0x00000058ff72723e */ /* 0x000fe200020006ff */
[--C-:B------:R-:W-:Y:S01]  /*6a20*/  HADD2.F32 R137, -RZ, R138.reuse.H0_H0 ;  /* 0x2000008aff897230 */ /* 0x100fe20000004100 */
[-C--:B------:R-:W-:Y:S01]  /*6a30*/  F2FP.F16.E4M3.UNPACK_B R118, R89.reuse ;  /* 0x00000059ff76723e */ /* 0x080fe200020006ff */
[----:B------:R-:W-:Y:S01]  /*6a40*/  HADD2.F32 R138, -RZ, R138.H1_H1 ;  /* 0x3000008aff8a7230 */ /* 0x000fe20000004100 */
[----:B------:R-:W-:Y:S01]  /*6a50*/  F2FP.F16.E4M3.UNPACK_B R120, R89.H1 ;  /* 0x00000059ff78723e */ /* 0x000fe200030006ff */
[C---:B---3--:R-:W-:Y:S01]  /*6a60*/  FMUL R4, R78.reuse, R4 ;  /* 0x000000044e047220 */ /* 0x048fe20000400000 */
[C---:B------:R-:W-:Y:S01]  /*6a70*/  FMUL R5, R78.reuse, R5 ;  /* 0x000000054e057220 */ /* 0x040fe20000400000 */
[C---:B------:R-:W-:Y:S01]  /*6a80*/  FMUL R8, R78.reuse, R8 ;  /* 0x000000084e087220 */ /* 0x040fe20000400000 */
[C---:B------:R-:W-:Y:S01]  /*6a90*/  FMUL R9, R78.reuse, R9 ;  /* 0x000000094e097220 */ /* 0x040fe20000400000 */
[C---:B------:R-:W-:Y:S01]  /*6aa0*/  FFMA R4, R81.reuse, R80, R4 ;  /* 0x0000005051047223 */ /* 0x040fe20000000004 */
[C---:B------:R-:W-:Y:S01]  /*6ab0*/  FFMA R5, R81.reuse, R82, R5 ;  /* 0x0000005251057223 */ /* 0x040fe20000000005 */
[----:B------:R-:W-:Y:S02]  /*6ac0*/  HADD2.F32 R89, -RZ, R93.H0_H0 ;  /* 0x2000005dff597230 */ /* 0x000fe40000004100 */
[C---:B------:R-:W-:Y:S01]  /*6ad0*/  FMUL R12, R78.reuse, R12 ;  /* 0x0000000c4e0c7220 */ /* 0x040fe20000400000 */
        /* <DEDUP_REMOVED lines=11> */
[--C-:B------:R-:W-:Y:S02]  /*6b90*/  HADD2.F32 R113, -RZ, R114.reuse.H0_H0 ;  /* 0x20000072ff717230 */ /* 0x100fe40000004100 */
[C---:B------:R-:W-:Y:S01]  /*6ba0*/  FMUL R32, R78.reuse, R36 ;  /* 0x000000244e207220 */ /* 0x040fe20000400000 */
[----:B------:R-:W-:Y:S02]  /*6bb0*/  HADD2.F32 R114, -RZ, R114.H1_H1 ;  /* 0x30000072ff727230 */ /* 0x000fe40000004100 */
[C---:B------:R-:W-:Y:S01]  /*6bc0*/  FMUL R33, R78.reuse, R37 ;  /* 0x000000254e217220 */ /* 0x040fe20000400000 */
[--C-:B------:R-:W-:Y:S02]  /*6bd0*/  HADD2.F32 R117, -RZ, R118.reuse.H0_H0 ;  /* 0x20000076ff757230 */ /* 0x100fe40000004100 */
[C---:B------:R-:W-:Y:S01]  /*6be0*/  FMUL R36, R78.reuse, R40 ;  /* 0x000000284e247220 */ /* 0x040fe20000400000 */
[----:B------:R-:W-:Y:S02]  /*6bf0*/  HADD2.F32 R118, -RZ, R118.H1_H1 ;  /* 0x30000076ff767230 */ /* 0x000fe40000004100 */
        /* <DEDUP_REMOVED lines=8> */
[----:B------:R-:W-:Y:S01]  /*6c80*/  F2FP.F16.E4M3.UNPACK_B R92, R94.H1 ;  /* 0x0000005eff5c723e */ /* 0x000fe200030006ff */
[C---:B------:R-:W-:Y:S01]  /*6c90*/  FMUL R53, R78.reuse, R57 ;  /* 0x000000394e357220 */ /* 0x040fe20000400000 */
[C---:B------:R-:W-:Y:S01]  /*6ca0*/  FMUL R56, R78.reuse, R60 ;  /* 0x0000003c4e387220 */ /* 0x040fe20000400000 */
[----:B------:R-:W-:Y:S01]  /*6cb0*/  F2FP.F16.E4M3.UNPACK_B R141, R87.H1 ;  /* 0x00000057ff8d723e */ /* 0x000fe200030006ff */
[C---:B------:R-:W-:Y:S01]  /*6cc0*/  FMUL R57, R78.reuse, R61 ;  /* 0x0000003d4e397220 */ /* 0x040fe20000400000 */
[----:B------:R-:W-:Y:S02]  /*6cd0*/  HADD2.F32 R80, -RZ, R142.H1_H1 ;  /* 0x3000008eff507230 */ /* 0x000fe40000004100 */
[C---:B------:R-:W-:Y:S01]  /*6ce0*/  FMUL R60, R78.reuse, R64 ;  /* 0x000000404e3c7220 */ /* 0x040fe20000400000 */
[----:B------:R-:W-:Y:S01]  /*6cf0*/  F2FP.F16.E4M3.UNPACK_B R116, R88.H1 ;  /* 0x00000058ff74723e */ /* 0x000fe200030006ff */
[C---:B------:R-:W-:Y:S01]  /*6d00*/  FMUL R61, R78.reuse, R65 ;  /* 0x000000414e3d7220 */ /* 0x040fe20000400000 */
[C---:B------:R-:W-:Y:S01]  /*6d10*/  FMUL R6, R78.reuse, R6 ;  /* 0x000000064e067220 */ /* 0x040fe20000400000 */
[----:B------:R-:W-:Y:S01]  /*6d20*/  F2FP.F16.E4M3.UNPACK_B R94, R95 ;  /* 0x0000005fff5e723e */ /* 0x000fe200020006ff */
[C---:B------:R-:W-:Y:S01]  /*6d30*/  FMUL R7, R78.reuse, R7 ;  /* 0x000000074e077220 */ /* 0x040fe20000400000 */
[----:B------:R-:W-:Y:S02]  /*6d40*/  HADD2.F32 R87, -RZ, R105.H0_H0 ;  /* 0x20000069ff577230 */ /* 0x000fe40000004100 */
[C---:B------:R-:W-:Y:S01]  /*6d50*/  FFMA R6, R81.reuse, R83, R6 ;  /* 0x0000005351067223 */ /* 0x040fe20000000006 */
[----:B------:R-:W-:Y:S01]  /*6d60*/  F2FP.F16.E4M3.UNPACK_B R122, R90 ;  /* 0x0000005aff7a723e */ /* 0x000fe200020006ff */
[C---:B------:R-:W-:Y:S01]  /*6d70*/  FFMA R7, R81.reuse, R84, R7 ;  /* 0x0000005451077223 */ /* 0x040fe20000000007 */
[C---:B------:R-:W-:Y:S01]  /*6d80*/  FFMA R8, R81.reuse, R85, R8 ;  /* 0x0000005551087223 */ /* 0x040fe20000000008 */
[----:B------:R-:W-:Y:S01]  /*6d90*/  F2FP.F16.E4M3.UNPACK_B R124, R90.H1 ;  /* 0x0000005aff7c723e */ /* 0x000fe200030006ff */
[----:B------:R-:W-:Y:S01]  /*6da0*/  FFMA R9, R81, R86, R9 ;  /* 0x0000005651097223 */ /* 0x000fe20000000009 */
[----:B------:R-:W-:Y:S01]  /*6db0*/  HADD2.F32 R90, -RZ, R93.H1_H1 ;  /* 0x3000005dff5a7230 */ /* 0x000fe20000004100 */
[----:B------:R-:W-:Y:S01]  /*6dc0*/  F2FP.SATFINITE.E4M3.F32.PACK_AB_MERGE_C R156, R7, R6, RZ ;  /* 0x00000006079c723e */ /* 0x000fe200048070ff */
[----:B------:R-:W-:Y:S02]  /*6dd0*/  HADD2.F32 R93, -RZ, R94.H0_H0 ;  /* 0x2000005eff5d7230 */ /* 0x000fe40000004100 */
[C---:B------:R-:W-:Y:S01]  /*6de0*/  FMUL R10, R78.reuse, R10 ;  /* 0x0000000a4e0a7220 */ /* 0x040fe20000400000 */
[----:B------:R-:W-:Y:S01]  /*6df0*/  HADD2.F32 R88, -RZ, R105.H1_H1 ;  /* 0x30000069ff587230 */ /* 0x000fe20000004100 */
[----:B------:R-:W-:Y:S01]  /*6e00*/  F2FP.SATFINITE.E4M3.F32.PACK_AB_MERGE_C R156, R5, R4, R156 ;  /* 0x00000004059c723e */ /* 0x000fe2000480709c */
[--C-:B------:R-:W-:Y:S02]  /*6e10*/  HADD2.F32 R121, -RZ, R122.reuse.H0_H0 ;  /* 0x2000007aff797230 */ /* 0x100fe40000004100 */
[C---:B------:R-:W-:Y:S01]  /*6e20*/  FFMA R10, R81.reuse, R87, R10 ;  /* 0x00000057510a7223 */ /* 0x040fe2000000000a */
[----:B------:R-:W-:Y:S02]  /*6e30*/  HADD2.F32 R122, -RZ, R122.H1_H1 ;  /* 0x3000007aff7a7230 */ /* 0x000fe40000004100 */
[C---:B------:R-:W-:Y:S01]  /*6e40*/  FMUL R11, R78.reuse, R11 ;  /* 0x0000000b4e0b7220 */ /* 0x040fe20000400000 */
[----:B------:R-:W-:Y:S01]  /*6e50*/  F2FP.F16.E4M3.UNPACK_B R103, R95.H1 ;  /* 0x0000005fff67723e */ /* 0x000fe200030006ff */
[----:B------:R-:W-:Y:S01]  /*6e60*/  HADD2.F32 R95, -RZ, R94.H1_H1 ;  /* 0x3000005eff5f7230 */ /* 0x000fe20000004100 */
[-C--:B------:R-:W-:Y:S01]  /*6e70*/  F2FP.F16.E4M3.UNPACK_B R126, R91.reuse ;  /* 0x0000005bff7e723e */ /* 0x080fe200020006ff */
[C---:B------:R-:W-:Y:S01]  /*6e80*/  FFMA R11, R81.reuse, R88, R11 ;  /* 0x00000058510b7223 */ /* 0x040fe2000000000b */
[----:B------:R-:W-:Y:S01]  /*6e90*/  F2FP.F16.E4M3.UNPACK_B R128, R91.H1 ;  /* 0x0000005bff80723e */ /* 0x000fe200030006ff */
[----:B------:R-:W-:Y:S02]  /*6ea0*/  HADD2.F32 R91, -RZ, R92.H0_H0 ;  /* 0x2000005cff5b7230 */ /* 0x000fe40000004100 */
[C---:B------:R-:W-:Y:S01]  /*6eb0*/  FFMA R12, R81.reuse, R89, R12 ;  /* 0x00000059510c7223 */ /* 0x040fe2000000000c */
[----:B------:R-:W-:Y:S01]  /*6ec0*/  FFMA R13, R81, R90, R13 ;  /* 0x0000005a510d7223 */ /* 0x000fe2000000000d */
[----:B------:R-:W-:Y:S01]  /*6ed0*/  F2FP.SATFINITE.E4M3.F32.PACK_AB_MERGE_C R157, R11, R10, RZ ;  /* 0x0000000a0b9d723e */ /* 0x000fe200048070ff */
[--C-:B------:R-:W-:Y:S01]  /*6ee0*/  HADD2.F32 R125, -RZ, R126.reuse.H0_H0 ;  /* 0x2000007eff7d7230 */ /* 0x100fe20000004100 */
[----:B------:R-:W-:Y:S01]  /*6ef0*/  F2FP.F16.E4M3.UNPACK_B R101, R96 ;  /* 0x00000060ff65723e */ /* 0x000fe200020006ff */
[----:B------:R-:W-:Y:S01]  /*6f00*/  HADD2.F32 R126, -RZ, R126.H1_H1 ;  /* 0x3000007eff7e7230 */ /* 0x000fe20000004100 */
[----:B------:R-:W-:Y:S01]  /*6f10*/  F2FP.SATFINITE.E4M3.F32.PACK_AB_MERGE_C R157, R9, R8, R157 ;  /* 0x00000008099d723e */ /* 0x000fe2000480709d */
[----:B------:R-:W-:Y:S02]  /*6f20*/  HADD2.F32 R83, -RZ, R142.H0_H0 ;  /* 0x2000008eff537230 */ /* 0x000fe40000004100 */
[C---:B------:R-:W-:Y:S01]  /*6f30*/  FMUL R14, R78.reuse, R14 ;  /* 0x0000000e4e0e7220 */ /* 0x040fe20000400000 */
[----:B------:R-:W-:Y:S02]  /*6f40*/  HADD2.F32 R92, -RZ, R92.H1_H1 ;  /* 0x3000005cff5c7230 */ /* 0x000fe40000004100 */
[C---:B------:R-:W-:Y:S01]  /*6f50*/  FMUL R15, R78.reuse, R15 ;  /* 0x0000000f4e0f7220 */ /* 0x040fe20000400000 */
[----:B------:R-:W-:Y:S01]  /*6f60*/  F2FP.F16.E4M3.UNPACK_B R100, R96.H1 ;  /* 0x00000060ff64723e */ /* 0x000fe200030006ff */
[--C-:B------:R-:W-:Y:S02]  /*6f70*/  HADD2.F32 R94, -RZ, R103.reuse.H0_H0 ;  /* 0x20000067ff5e7230 */ /* 0x100fe40000004100 */
[C---:B------:R-:W-:Y:S01]  /*6f80*/  FFMA R14, R81.reuse, R91, R14 ;  /* 0x0000005b510e7223 */ /* 0x040fe2000000000e */
[C---:B------:R-:W-:Y:S01]  /*6f90*/  FFMA R15, R81.reuse, R92, R15 ;  /* 0x0000005c510f7223 */ /* 0x040fe2000000000f */
[C---:B------:R-:W-:Y:S01]  /*6fa0*/  FFMA R0, R81.reuse, R93, R0 ;  /* 0x0000005d51007223 */ /* 0x040fe20000000000 */
[----:B------:R-:W-:Y:S01]  /*6fb0*/  FFMA R2, R81, R95, R2 ;  /* 0x0000005f51027223 */ /* 0x000fe20000000002 */
[-C--:B------:R-:W-:Y:S01]  /*6fc0*/  F2FP.F16.E4M3.UNPACK_B R102, R97.reuse ;  /* 0x00000061ff66723e */ /* 0x080fe200020006ff */
[----:B------:R-:W-:Y:S01]  /*6fd0*/  HADD2.F32 R96, -RZ, R103.H1_H1 ;  /* 0x30000067ff607230 */ /* 0x000fe20000004100 */
[----:B------:R-:W-:Y:S01]  /*6fe0*/  F2FP.SATFINITE.E4M3.F32.PACK_AB_MERGE_C R158, R15, R14, RZ ;  /* 0x0000000e0f9e723e */ /* 0x000fe200048070ff */
[C---:B------:R-:W-:Y:S01]  /*6ff0*/  FMUL R3, R78.reuse, R18 ;  /* 0x000000124e037220 */ /* 0x040fe20000400000 */
[----:B------:R-:W-:Y:S01]  /*7000*/  F2FP.F16.E4M3.UNPACK_B R104, R97.H1 ;  /* 0x00000061ff68723e */ /* 0x000fe200030006ff */
[--C-:B------:R-:W-:Y:S01]  /*7010*/  HADD2.F32 R97, -RZ, R101.reuse.H0_H0 ;  /* 0x20000065ff617230 */ /* 0x100fe20000004100 */
[----:B------:R-:W-:Y:S01]  /*7020*/  F2FP.SATFINITE.E4M3.F32.PACK_AB_MERGE_C R158, R13, R12, R158 ;  /* 0x0000000c0d9e723e */ /* 0x000fe2000480709e */
[C---:B------:R-:W-:Y:S01]  /*7030*/  FFMA R3, R81.reuse, R94, R3 ;  /* 0x0000005e51037223 */ /* 0x040fe20000000003 */
[-C--:B------:R-:W-:Y:S01]  /*7040*/  F2FP.F16.E4M3.UNPACK_B R106, R98.reuse ;  /* 0x00000062ff6a723e */ /* 0x080fe200020006ff */
[C---:B------:R-:W-:Y:S01]  /*7050*/  FMUL R19, R78.reuse, R19 ;  /* 0x000000134e137220 */ /* 0x040fe20000400000 */
[----:B------:R-:W-:Y:S01]  /*7060*/  F2FP.F16.E4M3.UNPACK_B R108, R98.H1 ;  /* 0x00000062ff6c723e */ /* 0x000fe200030006ff */
[----:B------:R-:W-:Y:S01]  /*7070*/  HADD2.F32 R98, -RZ, R101.H1_H1 ;  /* 0x30000065ff627230 */ /* 0x000fe20000004100 */
[-C--:B------:R-:W-:Y:S01]  /*7080*/  F2FP.F16.E4M3.UNPACK_B R110, R99.reuse ;  /* 0x00000063ff6e723e */ /* 0x080fe200020006ff */
[----:B------:R-:W-:Y:S01]  /*7090*/  HADD2.F32 R101, -RZ, R102.H0_H0 ;  /* 0x20000066ff657230 */ /* 0x000fe20000004100 */
[----:B------:R-:W-:Y:S01]  /*70a0*/  F2FP.F16.E4M3.UNPACK_B R112, R99.H1 ;  /* 0x00000063ff70723e */ /* 0x000fe200030006ff */
[----:B------:R-:W-:Y:S02]  /*70b0*/  HADD2.F32 R99, -RZ, R100.H0_H0 ;  /* 0x20000064ff637230 */ /* 0x000fe40000004100 */
[C---:B------:R-:W-:Y:S01]  /*70c0*/  FFMA R19, R81.reuse, R96, R19 ;  /* 0x0000006051137223 */ /* 0x040fe20000000013 */
[C---:B------:R-:W-:Y:S01]  /*70d0*/  FFMA R16, R81.reuse, R97, R16 ;  /* 0x0000006151107223 */ /* 0x040fe20000000010 */
[----:B------:R-:W-:Y:S01]  /*70e0*/  FFMA R17, R81, R98, R17 ;  /* 0x0000006251117223 */ /* 0x000fe20000000011 */
[----:B------:R-:W-:Y:S02]  /*70f0*/  HADD2.F32 R102, -RZ, R102.H1_H1 ;  /* 0x30000066ff667230 */ /* 0x000fe40000004100 */
[----:B------:R-:W-:Y:S01]  /*7100*/  FMUL R18, R78, R22 ;  /* 0x000000164e127220 */ /* 0x000fe20000400000 */
[----:B------:R-:W-:Y:S01]  /*7110*/  HADD2.F32 R100, -RZ, R100.H1_H1 ;  /* 0x30000064ff647230 */ /* 0x000fe20000004100 */
[----:B------:R-:W-:Y:S01]  /*7120*/  F2FP.SATFINITE.E4M3.F32.PACK_AB_MERGE_C R159, R19, R3, RZ ;  /* 0x00000003139f723e */ /* 0x000fe200048070ff */
[--C-:B------:R-:W-:Y:S02]  /*7130*/  HADD2.F32 R105, -RZ, R106.reuse.H0_H0 ;  /* 0x2000006aff697230 */ /* 0x100fe40000004100 */
[C---:B------:R-:W-:Y:S01]  /*7140*/  FFMA R18, R81.reuse, R99, R18 ;  /* 0x0000006351127223 */ /* 0x040fe20000000012 */
[----:B------:R-:W-:Y:S01]  /*7150*/  HADD2.F32 R106, -RZ, R106.H1_H1 ;  /* 0x3000006aff6a7230 */ /* 0x000fe20000004100 */
[----:B------:R-:W-:Y:S01]  /*7160*/  F2FP.SATFINITE.E4M3.F32.PACK_AB_MERGE_C R159, R2, R0, R159 ;  /* 0x00000000029f723e */ /* 0x000fe2000480709f */
[----:B------:R-:W-:Y:S02]  /*7170*/  HADD2.F32 R109, -RZ, R110.H0_H0 ;  /* 0x2000006eff6d7230 */ /* 0x000fe40000004100 */
[C---:B------:R-:W-:Y:S01]  /*7180*/  FMUL R23, R78.reuse, R23 ;  /* 0x000000174e177220 */ /* 0x040fe20000400000 */
[--C-:B------:R-:W-:Y:S02]  /*7190*/  HADD2.F32 R103, -RZ, R104.reuse.H0_H0 ;  /* 0x20000068ff677230 */ /* 0x100fe40000004100 */
[C---:B------:R-:W-:Y:S01]  /*71a0*/  FMUL R22, R78.reuse, R26 ;  /* 0x0000001a4e167220 */ /* 0x040fe20000400000 */
[----:B------:R-:W-:Y:S01]  /*71b0*/  HADD2.F32 R104, -RZ, R104.H1_H1 ;  /* 0x30000068ff687230 */ /* 0x000fe20000004100 */
[----:B------:R1:W-:Y:S01]  /*71c0*/  STS.128 [R168+UR43+0x2400], R156 ;  /* 0x0024009ca8007988 */ /* 0x0003e20008000c2b */
[C---:B------:R-:W-:Y:S01]  /*71d0*/  FFMA R23, R81.reuse, R100, R23 ;  /* 0x0000006451177223 */ /* 0x040fe20000000017 */
[C---:B------:R-:W-:Y:S01]  /*71e0*/  FFMA R20, R81.reuse, R101, R20 ;  /* 0x0000006551147223 */ /* 0x040fe20000000014 */
[C---:B------:R-:W-:Y:S01]  /*71f0*/  FFMA R21, R81.reuse, R102, R21 ;  /* 0x0000006651157223 */ /* 0x040fe20000000015 */
[----:B------:R-:W-:Y:S01]  /*7200*/  FFMA R22, R81, R103, R22 ;  /* 0x0000006751167223 */ /* 0x000fe20000000016 */
[----:B------:R-:W-:Y:S01]  /*7210*/  HADD2.F32 R110, -RZ, R110.H1_H1 ;  /* 0x3000006eff6e7230 */ /* 0x000fe20000004100 */
[----:B------:R-:W-:Y:S01]  /*7220*/  F2FP.SATFINITE.E4M3.F32.PACK_AB_MERGE_C R160, R23, R18, RZ ;  /* 0x0000001217a0723e */ /* 0x000fe200048070ff */
[C---:B------:R-:W-:Y:S01]  /*7230*/  FMUL R27, R78.reuse, R27 ;  /* 0x0000001b4e1b7220 */ /* 0x040fe20000400000 */
[--C-:B------:R-:W-:Y:S02]  /*7240*/  HADD2.F32 R107, -RZ, R108.reuse.H0_H0 ;  /* 0x2000006cff6b7230 */ /* 0x100fe40000004100 */
[C---:B------:R-:W-:Y:S01]  /*7250*/  FMUL R26, R78.reuse, R30 ;  /* 0x0000001e4e1a7220 */ /* 0x040fe20000400000 */
[----:B------:R-:W-:Y:S01]  /*7260*/  HADD2.F32 R108, -RZ, R108.H1_H1 ;  /* 0x3000006cff6c7230 */ /* 0x000fe20000004100 */
[----:B------:R-:W-:Y:S01]  /*7270*/  F2FP.SATFINITE.E4M3.F32.PACK_AB_MERGE_C R160, R17, R16, R160 ;  /* 0x0000001011a0723e */ /* 0x000fe200048070a0 */
[C---:B------:R-:W-:Y:S01]  /*7280*/  FFMA R27, R81.reuse, R104, R27 ;  /* 0x00000068511b7223 */ /* 0x040fe2000000001b */
[C---:B------:R-:W-:Y:S01]  /*7290*/  FFMA R24, R81.reuse, R105, R24 ;  /* 0x0000006951187223 */ /* 0x040fe20000000018 */
[C---:B------:R-:W-:Y:S01]  /*72a0*/  FFMA R25, R81.reuse, R106, R25 ;  /* 0x0000006a51197223 */ /* 0x040fe20000000019 */
[----:B------:R-:W-:Y:S01]  /*72b0*/  FFMA R26, R81, R107, R26 ;  /* 0x0000006b511a7223 */ /* 0x000fe2000000001a */
[C---:B------:R-:W-:Y:S01]  /*72c0*/  FMUL R31, R78.reuse, R31 ;  /* 0x0000001f4e1f7220 */ /* 0x040fe20000400000 */
[--C-:B------:R-:W-:Y:S01]  /*72d0*/  HADD2.F32 R111, -RZ, R112.reuse.H0_H0 ;  /* 0x20000070ff6f7230 */ /* 0x100fe20000004100 */
[----:B------:R-:W-:Y:S01]  /*72e0*/  F2FP.SATFINITE.E4M3.F32.PACK_AB_MERGE_C R161, R27, R22, RZ ;  /* 0x000000161ba1723e */ /* 0x000fe200048070ff */
[----:B------:R-:W-:Y:S02]  /*72f0*/  HADD2.F32 R112, -RZ, R112.H1_H1 ;  /* 0x30000070ff707230 */ /* 0x000fe40000004100 */
[C---:B------:R-:W-:Y:S01]  /*7300*/  FFMA R31, R81.reuse, R108, R31 ;  /* 0x0000006c511f7223 */ /* 0x040fe2000000001f */
[----:B------:R-:W-:Y:S01]  /*7310*/  FFMA R28, R81, R109, R28 ;  /* 0x0000006d511c7223 */ /* 0x000fe2000000001c */
[----:B------:R-:W-:Y:S01]  /*7320*/  F2FP.SATFINITE.E4M3.F32.PACK_AB_MERGE_C R161, R21, R20, R161 ;  /* 0x0000001415a1723e */ /* 0x000fe200048070a1 */
[----:B------:R-:W-:Y:S01]  /*7330*/  FFMA R29, R81, R110, R29 ;  /* 0x0000006e511d7223 */ /* 0x000fe2000000001d */
[C---:B------:R-:W-:Y:S01]  /*7340*/  FMUL R30, R78.reuse, R34 ;  /* 0x000000224e1e7220 */ /* 0x040fe20000400000 */
[----:B------:R-:W-:Y:S01]  /*7350*/  F2FP.SATFINITE.E4M3.F32.PACK_AB_MERGE_C R162, R31, R26, RZ ;  /* 0x0000001a1fa2723e */ /* 0x000fe200048070ff */
[C---:B------:R-:W-:Y:S01]  /*7360*/  FMUL R35, R78.reuse, R35 ;  /* 0x000000234e237220 */ /* 0x040fe20000400000 */
[--C-:B------:R-:W-:Y:S02]  /*7370*/  HADD2.F32 R115, -RZ, R116.reuse.H0_H0 ;  /* 0x20000074ff737230 */ /* 0x100fe40000004100 */
[----:B------:R-:W-:Y:S01]  /*7380*/  FFMA R30, R81, R111, R30 ;  /* 0x0000006f511e7223 */ /* 0x000fe2000000001e */
[----:B------:R-:W-:Y:S01]  /*7390*/  F2FP.SATFINITE.E4M3.F32.PACK_AB_MERGE_C R162, R25, R24, R162 ;  /* 0x0000001819a2723e */ /* 0x000fe200048070a2 */
[C---:B------:R-:W-:Y:S01]  /*73a0*/  FFMA R35, R81.reuse, R112, R35 ;  /* 0x0000007051237223 */ /* 0x040fe20000000023 */
[C---:B------:R-:W-:Y:S01]  /*73b0*/  FFMA R32, R81.reuse, R113, R32 ;  /* 0x0000007151207223 */ /* 0x040fe20000000020 */
[----:B------:R-:W-:Y:S01]  /*73c0*/  FFMA R33, R81, R114, R33 ;  /* 0x0000007251217223 */ /* 0x000fe20000000021 */
[----:B------:R-:W-:Y:S02]  /*73d0*/  HADD2.F32 R116, -RZ, R116.H1_H1 ;  /* 0x30000074ff747230 */ /* 0x000fe40000004100 */
        /* <DEDUP_REMOVED lines=9> */
[----:B------:R-:W-:Y:S01]  /*7470*/  HADD2.F32 R120, -RZ, R120.H1_H1 ;  /* 0x30000078ff787230 */ /* 0x000fe20000004100 */
[----:B------:R1:W-:Y:S01]  /*7480*/  STS.128 [R178+0x2010], R160 ;  /* 0x002010a0b2007388 */ /* 0x0003e20000000c00 */
[----:B------:R-:W-:Y:S01]  /*7490*/  F2FP.SATFINITE.E4M3.F32.PACK_AB_MERGE_C R184, R39, R34, RZ ;  /* 0x0000002227b8723e */ /* 0x000fe200048070ff */
[C---:B------:R-:W-:Y:S01]  /*74a0*/  FMUL R38, R78.reuse, R42 ;  /* 0x0000002a4e267220 */ /* 0x040fe20000400000 */
[C---:B------:R-:W-:Y:S01]  /*74b0*/  FMUL R43, R78.reuse, R43 ;  /* 0x0000002b4e2b7220 */ /* 0x040fe20000400000 */
[--C-:B------:R-:W-:Y:S01]  /*74c0*/  HADD2.F32 R123, -RZ, R124.reuse.H0_H0 ;  /* 0x2000007cff7b7230 */ /* 0x100fe20000004100 */
[----:B------:R-:W-:Y:S01]  /*74d0*/  F2FP.SATFINITE.E4M3.F32.PACK_AB_MERGE_C R184, R33, R32, R184 ;  /* 0x0000002021b8723e */ /* 0x000fe200048070b8 */
[C---:B------:R-:W-:Y:S01]  /*74e0*/  FFMA R38, R81.reuse, R119, R38 ;  /* 0x0000007751267223 */ /* 0x040fe20000000026 */
        /* <DEDUP_REMOVED lines=12> */
[C---:B------:R-:W-:Y:S01]  /*75b0*/  FFMA R45, R81.reuse, R126, R45 ;  /* 0x0000007e512d7223 */ /* 0x040fe2000000002d */
[----:B------:R-:W-:Y:S02]  /*75c0*/  HADD2.F32 R128, -RZ, R128.H1_H1 ;  /* 0x30000080ff807230 */ /* 0x000fe40000004100 */
[C---:B------:R-:W-:Y:S01]  /*75d0*/  FMUL R46, R78.reuse, R50 ;  /* 0x000000324e2e7220 */ /* 0x040fe20000400000 */
[C---:B------:R-:W-:Y:S01]  /*75e0*/  FMUL R51, R78.reuse, R51 ;  /* 0x000000334e337220 */ /* 0x040fe20000400000 */
[----:B------:R-:W-:Y:S02]  /*75f0*/  HADD2.F32 R132, -RZ, R132.H1_H1 ;  /* 0x30000084ff847230 */ /* 0x000fe40000004100 */
[C---:B------:R-:W-:Y:S01]  /*7600*/  FMUL R50, R78.reuse, R54 ;  /* 0x000000364e327220 */ /* 0x040fe20000400000 */
[C---:B------:R-:W-:Y:S01]  /*7610*/  FFMA R46, R81.reuse, R127, R46 ;  /* 0x0000007f512e7223 */ /* 0x040fe2000000002e */
[C---:B------:R-:W-:Y:S01]  /*7620*/  FFMA R51, R81.reuse, R128, R51 ;  /* 0x0000008051337223 */ /* 0x040fe20000000033 */
[C---:B------:R-:W-:Y:S01]  /*7630*/  FMUL R55, R78.reuse, R55 ;  /* 0x000000374e377220 */ /* 0x040fe20000400000 */
[C---:B------:R-:W-:Y:S01]  /*7640*/  FFMA R48, R81.reuse, R129, R48 ;  /* 0x0000008151307223 */ /* 0x040fe20000000030 */
[C---:B------:R-:W-:Y:S01]  /*7650*/  FFMA R49, R81.reuse, R130, R49 ;  /* 0x0000008251317223 */ /* 0x040fe20000000031 */
[--C-:B------:R-:W-:Y:S02]  /*7660*/  HADD2.F32 R135, -RZ, R136.reuse.H0_H0 ;  /* 0x20000088ff877230 */ /* 0x100fe40000004100 */
[C---:B------:R-:W-:Y:S01]  /*7670*/  FFMA R50, R81.reuse, R131, R50 ;  /* 0x0000008351327223 */ /* 0x040fe20000000032 */
[----:B------:R-:W-:Y:S02]  /*7680*/  HADD2.F32 R136, -RZ, R136.H1_H1 ;  /* 0x30000088ff887230 */ /* 0x000fe40000004100 */
[C---:B------:R-:W-:Y:S01]  /*7690*/  FMUL R54, R78.reuse, R58 ;  /* 0x0000003a4e367220 */ /* 0x040fe20000400000 */
        /* <DEDUP_REMOVED lines=16> */
[----:B------:R-:W-:Y:S01]  /*77a0*/  FFMA R63, R81, R140, R63 ;  /* 0x0000008c513f7223 */ /* 0x000fe2000000003f */
[----:B------:R-:W-:Y:S01]  /*77b0*/  FMUL R67, R78, R67 ;  /* 0x000000434e437220 */ /* 0x000fe20000400000 */
[----:B------:R-:W-:Y:S01]  /*77c0*/  F2FP.SATFINITE.E4M3.F32.PACK_AB_MERGE_C R186, R47, R42, RZ ;  /* 0x0000002a2fba723e */ /* 0x000fe200048070ff */
[----:B------:R-:W-:Y:S01]  /*77d0*/  FFMA R60, R81, R83, R60 ;  /* 0x00000053513c7223 */ /* 0x000fe2000000003c */
[----:B------:R-:W-:Y:S01]  /*77e0*/  F2FP.SATFINITE.E4M3.F32.PACK_AB_MERGE_C R187, R51, R46, RZ ;  /* 0x0000002e33bb723e */ /* 0x000fe200048070ff */
[C---:B------:R-:W-:Y:S01]  /*77f0*/  FFMA R61, R81.reuse, R80, R61 ;  /* 0x00000050513d7223 */ /* 0x040fe2000000003d */
[C---:B------:R-:W-:Y:S01]  /*7800*/  FFMA R62, R81.reuse, R85, R62 ;  /* 0x00000055513e7223 */ /* 0x040fe2000000003e */
[----:B------:R-:W-:Y:S01]  /*7810*/  FFMA R67, R81, R82, R67 ;  /* 0x0000005251437223 */ /* 0x000fe20000000043 */
[----:B------:R-:W-:Y:S02]  /*7820*/  F2FP.SATFINITE.E4M3.F32.PACK_AB_MERGE_C R186, R41, R40, R186 ;  /* 0x0000002829ba723e */ /* 0x000fe400048070ba */
[----:B------:R-:W-:Y:S02]  /*7830*/  F2FP.SATFINITE.E4M3.F32.PACK_AB_MERGE_C R187, R45, R44, R187 ;  /* 0x0000002c2dbb723e */ /* 0x000fe400048070bb */
[----:B------:R-:W-:Y:S02]  /*7840*/  F2FP.SATFINITE.E4M3.F32.PACK_AB_MERGE_C R188, R55, R50, RZ ;  /* 0x0000003237bc723e */ /* 0x000fe400048070ff */
[----:B------:R-:W-:Y:S01]  /*7850*/  F2FP.SATFINITE.E4M3.F32.PACK_AB_MERGE_C R189, R59, R54, RZ ;  /* 0x000000363bbd723e */ /* 0x000fe200048070ff */
[----:B------:R1:W-:Y:S01]  /*7860*/  STS.128 [R177+0x2020], R184 ;  /* 0x002020b8b1007388 */ /* 0x0003e20000000c00 */
[----:B------:R-:W-:Y:S02]  /*7870*/  F2FP.SATFINITE.E4M3.F32.PACK_AB_MERGE_C R190, R63, R58, RZ ;  /* 0x0000003a3fbe723e */ /* 0x000fe400048070ff */
[----:B------:R-:W-:Y:S02]  /*7880*/  F2FP.SATFINITE.E4M3.F32.PACK_AB_MERGE_C R183, R67, R62, RZ ;  /* 0x0000003e43b7723e */ /* 0x000fe400048070ff */
[----:B------:R-:W-:Y:S02]  /*7890*/  F2FP.SATFINITE.E4M3.F32.PACK_AB_MERGE_C R188, R49, R48, R188 ;  /* 0x0000003031bc723e */ /* 0x000fe400048070bc */
[----:B------:R-:W-:Y:S02]  /*78a0*/  F2FP.SATFINITE.E4M3.F32.PACK_AB_MERGE_C R189, R53, R52, R189 ;  /* 0x0000003435bd723e */ /* 0x000fe400048070bd */
[----:B------:R-:W-:Y:S02]  /*78b0*/  F2FP.SATFINITE.E4M3.F32.PACK_AB_MERGE_C R190, R57, R56, R190 ;  /* 0x0000003839be723e */ /* 0x000fe400048070be */
[----:B------:R-:W-:Y:S02]  /*78c0*/  F2FP.SATFINITE.E4M3.F32.PACK_AB_MERGE_C R191, R61, R60, R183 ;  /* 0x0000003c3dbf723e */ /* 0x000fe400048070b7 */
[----:B------:R-:W-:Y:S03]  /*78d0*/  IADD3 R76, PT, PT, R76, 0x1, RZ ;  /* 0x000000014c4c7810 */ /* 0x000fe60007ffe0ff */
[----:B------:R1:W-:Y:S01]  /*78e0*/  STS.128 [R176+0x2030], R188 ;  /* 0x002030bcb0007388 */ /* 0x0003e20000000c00 */
[----:B------:R-:W-:Y:S01]  /*78f0*/  @!PT LDS RZ, [RZ] ;  /* 0x00000000fffff984 */ /* 0x000fe20000000800 */
[----:B------:R-:W-:Y:S01]  /*7900*/  @!PT LDS RZ, [RZ] ;  /* 0x00000000fffff984 */ /* 0x000fe20000000800 */
[----:B------:R-:W-:Y:S01]  /*7910*/  @!PT LDS RZ, [RZ] ;  /* 0x00000000fffff984 */ /* 0x000fe20000000800 */
[----:B------:R-:W-:Y:S01]  /*7920*/  @!PT LDS RZ, [RZ] ;  /* 0x00000000fffff984 */ /* 0x000fe20000000800 */
[----:B------:R3:W-:Y:S07]  /*7930*/  MEMBAR.ALL.CTA ;  /* 0x0000000000007992 */ /* 0x0007ee0000008000 */
[----:B---3--:R-:W3:Y:S02]  /*7940*/  FENCE.VIEW.ASYNC.S ;  /* 0x00000000000073c6 */ /* 0x008ee40000000000 */
[----:B---3--:R-:W-:Y:S06]  /*7950*/  BAR.SYNC.DEFER_BLOCKING 0x1, 0x80 ;  /* 0x0042000000007b1d */ /* 0x008fec0000010000 */
[----:B------:R-:W-:Y:S05]  /*7960*/  @P0 BRA `(.L_x_128) ;  /* 0x0000000000340947 */ /* 0x000fea0003800000 */
[----:B------:R-:W-:Y:S01]  /*7970*/  UIADD3 UR12, UPT, UPT, UR43, 0x2400, URZ ;  /* 0x000024002b0c7890 */ /* 0x000fe2000fffe0ff */
[----:B------:R-:W-:Y:S01]  /*7980*/  R2UR UR9, R164 ;  /* 0x00000000a40972ca */ /* 0x000fe200000e0000 */
[----:B------:R-:W-:Y:S01]  /*7990*/  UIADD3 UR10, UP0, UPT, UR46, 0x680, URZ ;  /* 0x000006802e0a7890 */ /* 0x000fe2000ff1e0ff */
[----:B------:R-:W-:Y:S01]  /*79a0*/  R2UR UR8, R155 ;  /* 0x000000009b0872ca */ /* 0x000fe200000e0000 */
[----:B------:R-:W-:Y:S02]  /*79b0*/  UMOV UR7, UR36 ;  /* 0x0000002400077c82 */ /* 0x000fe40008000000 */
[----:B------:R-:W-:Y:S01]  /*79c0*/  IMAD.U32 R179, RZ, RZ, UR12 ;  /* 0x0000000cffb37e24 */ /* 0x000fe2000f8e00ff */
[----:B------:R-:W-:Y:S04]  /*79d0*/  UIADD3.X UR11, UPT, UPT, URZ, UR47, URZ, UP0, !UPT ;  /* 0x0000002fff0b7290 */ /* 0x000fe800087fe4ff */
[----:B------:R-:W-:Y:S03]  /*79e0*/  R2UR UR4, R179 ;  /* 0x00000000b30472ca */ /* 0x000fe600000e0000 */
[----:B------:R-:W-:Y:S02]  /*79f0*/  USHF.L.U32 UR5, UR9, 0x6, URZ ;  /* 0x0000000609057899 */ /* 0x000fe400080006ff */
[----:B------:R-:W-:Y:S09]  /*7a00*/  USHF.L.U32 UR6, UR8, 0x7, URZ ;  /* 0x0000000708067899 */ /* 0x000ff200080006ff */
[----:B------:R3:W-:Y:S01]  /*7a10*/  UTMASTG.3D [UR4], [UR10] ;  /* 0x000000040a0073b5 */ /* 0x0007e20008010000 */
[----:B------:R0:W-:Y:S01]  /*7a20*/  UTMACMDFLUSH ;  /* 0x00000000000079b7 */ /* 0x0001e20000000000 */
[----:B---3--:R-:W-:Y:S04]  /*7a30*/  DEPBAR.LE SB0, 0x0 ;  /* 0x000080000000791a */ /* 0x008fe80000000000 */
.L_x_128:
[----:B------:R-:W-:Y:S05]  /*7a40*/  BSYNC.RECONVERGENT B0 ;  /* 0x0000000000007941 */ /* 0x000fea0003800200 */
.L_x_127:
[----:B------:R-:W-:Y:S01]  /*7a50*/  BAR.SYNC.DEFER_BLOCKING 0x1, 0x80 ;  /* 0x0042000000007b1d */ /* 0x000fe20000010000 */
[----:B------:R-:W-:Y:S01]  /*7a60*/  ISETP.NE.AND P2, PT, R180, RZ, PT ;  /* 0x000000ffb400720c */ /* 0x000fe20003f45270 */
[----:B------:R-:W-:Y:S01]  /*7a70*/  IMAD.IADD R164, R75, 0x1, R143 ;  /* 0x000000014ba47824 */ /* 0x000fe200078e028f */
[----:B------:R-:W-:Y:S01]  /*7a80*/  ISETP.NE.AND P0, PT, R182, 0x2, PT ;  /* 0x00000002b600780c */ /* 0x000fe20003f05270 */
[----:B------:R-:W-:Y:S01]  /*7a90*/  IMAD.IADD R155, R77, 0x1, R154 ;  /* 0x000000014d9b7824 */ /* 0x000fe200078e029a */
[----:B------:R-:W-:Y:S02]  /*7aa0*/  ISETP.NE.AND P1, PT, R76, 0x4, PT ;  /* 0x000000044c00780c */ /* 0x000fe40003f25270 */
[----:B------:R-:W-:Y:S02]  /*7ab0*/  SEL R3, RZ, 0x1, P0 ;  /* 0x00000001ff037807 */ /* 0x000fe40000000000 */
[----:B------:R-:W-:Y:S02]  /*7ac0*/  SEL R0, RZ, 0x1, P1 ;  /* 0x00000001ff007807 */ /* 0x000fe40000800000 */
[----:B------:R-:W-:Y:S02]  /*7ad0*/  LOP3.LUT R174, R174, R3, RZ, 0x3c, !PT ;  /* 0x00000003aeae7212 */ /* 0x000fe400078e3cff */
[----:B------:R-:W-:Y:S02]  /*7ae0*/  LOP3.LUT R175, R175, R0, RZ, 0x3c, !PT ;  /* 0x00000000afaf7212 */ /* 0x000fe400078e3cff */
[----:B------:R-:W-:Y:S02]  /*7af0*/  @P2 R2UR UR36, R171 ;  /* 0x00000000ab2422ca */ /* 0x000fe400000e0000 */
[----:B------:R-:W-:Y:S02]  /*7b00*/  SEL R182, R182, RZ, P0 ;  /* 0x000000ffb6b67207 */ /* 0x000fe40000000000 */
[----:B------:R-:W-:Y:S01]  /*7b10*/  SEL R76, R76, RZ, P1 ;  /* 0x000000ff4c4c7207 */ /* 0x000fe20000800000 */
[----:B------:R-:W-:Y:S10]  /*7b20*/  @P2 BRA `(.L_x_129) ;  /* 0xffffffdc00742947 */ /* 0x000ff4000383ffff */
[----:B------:R-:W-:Y:S05]  /*7b30*/  EXIT ;  /* 0x000000000000794d */ /* 0x000fea0003800000 */
.L_x_25:
[----:B--2---:R2:W4:Y:S02]  /*7b40*/  SYNCS.PHASECHK.TRANS64.TRYWAIT P0, [R3+URZ+0x1d0], R2 ;  /* 0x0001d002030075a7 */ /* 0x00452400080011ff */
[----:B----4-:R-:W-:Y:S05]  /*7b50*/  @!P0 NANOSLEEP.SYNCS 0x989680 ;  /* 0x009896800000895d */ /* 0x010fea0003900000 */
[----:B------:R-:W4:Y:S02]  /*7b60*/  @!P0 SYNCS.PHASECHK.TRANS64 P0, [R3+URZ+0x1d0], R2 ;  /* 0x0001d002030085a7 */ /* 0x000f2400080010ff */
[----:B----4-:R-:W-:Y:S05]  /*7b70*/  @!P0 BRA `(.L_x_25) ;  /* 0xfffffffc00f08947 */ /* 0x010fea000383ffff */
[----:B------:R-:W-:Y:S05]  /*7b80*/  BRA `(.L_x_130) ;  /* 0xffffff9c00947947 */ /* 0x000fea000383ffff */
.L_x_28:
[----:B-1----:R-:W-:-:S07]  /*7b90*/  MOV R2, UR33 ;  /* 0x0000002100027c02 */ /* 0x002fce0008000f00 */
.L_x_131:
[----:B-1----:R1:W2:Y:S02]  /*7ba0*/  SYNCS.PHASECHK.TRANS64.TRYWAIT P0, [R2+URZ+0xa0], R5 ;  /* 0x0000a005020075a7 */ /* 0x0022a400080011ff */
[----:B--2---:R-:W-:Y:S05]  /*7bb0*/  @!P0 NANOSLEEP.SYNCS 0x989680 ;  /* 0x009896800000895d */ /* 0x004fea0003900000 */
[----:B------:R-:W2:Y:S02]  /*7bc0*/  @!P0 SYNCS.PHASECHK.TRANS64 P0, [R2+URZ+0xa0], R5 ;  /* 0x0000a005020085a7 */ /* 0x000ea400080010ff */
[----:B--2---:R-:W-:Y:S05]  /*7bd0*/  @!P0 BRA `(.L_x_131) ;  /* 0xfffffffc00f08947 */ /* 0x004fea000383ffff */
[----:B------:R-:W-:Y:S05]  /*7be0*/  BRA `(.L_x_27) ;  /* 0xffffff9c00fc7947 */ /* 0x000fea000383ffff */
.L_x_35:
[----:B-1----:R-:W-:-:S07]  /*7bf0*/  MOV R2, UR17 ;  /* 0x0000001100027c02 */ /* 0x002fce0008000f00 */
.L_x_132:
[----:B-1----:R1:W2:Y:S02]  /*7c00*/  SYNCS.PHASECHK.TRANS64.TRYWAIT P0, [R2+URZ+0xa0], R5 ;  /* 0x0000a005020075a7 */ /* 0x0022a400080011ff */
[----:B--2---:R-:W-:Y:S05]  /*7c10*/  @!P0 NANOSLEEP.SYNCS 0x989680 ;  /* 0x009896800000895d */ /* 0x004fea0003900000 */
[----:B------:R-:W2:Y:S02]  /*7c20*/  @!P0 SYNCS.PHASECHK.TRANS64 P0, [R2+URZ+0xa0], R5 ;  /* 0x0000a005020085a7 */ /* 0x000ea400080010ff */
[----:B--2---:R-:W-:Y:S05]  /*7c30*/  @!P0 BRA `(.L_x_132) ;  /* 0xfffffffc00f08947 */ /* 0x004fea000383ffff */
[----:B------:R-:W-:Y:S05]  /*7c40*/  BRA `(.L_x_34) ;  /* 0xffffffa000b87947 */ /* 0x000fea000383ffff */
.L_x_40:
[----:B-1----:R1:W2:Y:S02]  /*7c50*/  SYNCS.PHASECHK.TRANS64.TRYWAIT P0, [R2+URZ+0x160], R3 ;  /* 0x00016003020075a7 */ /* 0x0022a400080011ff */
[----:B--2---:R-:W-:Y:S05]  /*7c60*/  @!P0 NANOSLEEP.SYNCS 0x989680 ;  /* 0x009896800000895d */ /* 0x004fea0003900000 */
[----:B------:R-:W2:Y:S02]  /*7c70*/  @!P0 SYNCS.PHASECHK.TRANS64 P0, [R2+URZ+0x160], R3 ;  /* 0x00016003020085a7 */ /* 0x000ea400080010ff */
[----:B--2---:R-:W-:Y:S05]  /*7c80*/  @!P0 BRA `(.L_x_40) ;  /* 0xfffffffc00f08947 */ /* 0x004fea000383ffff */
[----:B------:R-:W-:Y:S05]  /*7c90*/  BRA `(.L_x_133) ;  /* 0xffffffa4005c7947 */ /* 0x000fea000383ffff */
.L_x_44:
[----:B---3--:R-:W-:-:S07]  /*7ca0*/  MOV R0, UR5 ;  /* 0x0000000500007c02 */ /* 0x008fce0008000f00 */
.L_x_134:
[----:B-1----:R1:W2:Y:S02]  /*7cb0*/  SYNCS.PHASECHK.TRANS64.TRYWAIT P0, [R0+URZ], R3 ;  /* 0x00000003000075a7 */ /* 0x0022a400080011ff */
[----:B--2---:R-:W-:Y:S05]  /*7cc0*/  @!P0 NANOSLEEP.SYNCS 0x989680 ;  /* 0x009896800000895d */ /* 0x004fea0003900000 */
[----:B------:R-:W2:Y:S02]  /*7cd0*/  @!P0 SYNCS.PHASECHK.TRANS64 P0, [R0+URZ], R3 ;  /* 0x00000003000085a7 */ /* 0x000ea400080010ff */
[----:B--2---:R-:W-:Y:S05]  /*7ce0*/  @!P0 BRA `(.L_x_134) ;  /* 0xfffffffc00f08947 */ /* 0x004fea000383ffff */
[----:B------:R-:W-:Y:S05]  /*7cf0*/  BRA `(.L_x_135) ;  /* 0xffffffa800cc7947 */ /* 0x000fea000383ffff */
.L_x_45:
[----:B---3--:R-:W-:-:S07]  /*7d00*/  MOV R0, UR5 ;  /* 0x0000000500007c02 */ /* 0x008fce0008000f00 */
.L_x_136:
[----:B-1----:R1:W2:Y:S02]  /*7d10*/  SYNCS.PHASECHK.TRANS64.TRYWAIT P0, [R0+URZ], R3 ;  /* 0x00000003000075a7 */ /* 0x0022a400080011ff */
[----:B--2---:R-:W-:Y:S05]  /*7d20*/  @!P0 NANOSLEEP.SYNCS 0x989680 ;  /* 0x009896800000895d */ /* 0x004fea0003900000 */
[----:B------:R-:W2:Y:S02]  /*7d30*/  @!P0 SYNCS.PHASECHK.TRANS64 P0, [R0+URZ], R3 ;  /* 0x00000003000085a7 */ /* 0x000ea400080010ff */
[----:B--2---:R-:W-:Y:S05]  /*7d40*/  @!P0 BRA `(.L_x_136) ;  /* 0xfffffffc00f08947 */ /* 0x004fea000383ffff */
[----:B------:R-:W-:Y:S05]  /*7d50*/  BRA `(.L_x_137) ;  /* 0xffffffa800d87947 */ /* 0x000fea000383ffff */
.L_x_46:
[----:B---3--:R-:W-:-:S07]  /*7d60*/  MOV R0, UR5 ;  /* 0x0000000500007c02 */ /* 0x008fce0008000f00 */
.L_x_138:
[----:B-1----:R1:W2:Y:S02]  /*7d70*/  SYNCS.PHASECHK.TRANS64.TRYWAIT P0, [R0+URZ], R3 ;  /* 0x00000003000075a7 */ /* 0x0022a400080011ff */
[----:B--2---:R-:W-:Y:S05]  /*7d80*/  @!P0 NANOSLEEP.SYNCS 0x989680 ;  /* 0x009896800000895d */ /* 0x004fea0003900000 */
[----:B------:R-:W2:Y:S02]  /*7d90*/  @!P0 SYNCS.PHASECHK.TRANS64 P0, [R0+URZ], R3 ;  /* 0x00000003000085a7 */ /* 0x000ea400080010ff */
[----:B--2---:R-:W-:Y:S05]  /*7da0*/  @!P0 BRA `(.L_x_138) ;  /* 0xfffffffc00f08947 */ /* 0x004fea000383ffff */
[----:B------:R-:W-:Y:S05]  /*7db0*/  BRA `(.L_x_139) ;  /* 0xffffffa800e47947 */ /* 0x000fea000383ffff */
.L_x_47:
[----:B---3--:R-:W-:-:S07]  /*7dc0*/  MOV R0, UR5 ;  /* 0x0000000500007c02 */ /* 0x008fce0008000f00 */
.L_x_140:
[----:B-1----:R1:W2:Y:S02]  /*7dd0*/  SYNCS.PHASECHK.TRANS64.TRYWAIT P0, [R0+URZ], R3 ;  /* 0x00000003000075a7 */ /* 0x0022a400080011ff */
[----:B--2---:R-:W-:Y:S05]  /*7de0*/  @!P0 NANOSLEEP.SYNCS 0x989680 ;  /* 0x009896800000895d */ /* 0x004fea0003900000 */
[----:B------:R-:W2:Y:S02]  /*7df0*/  @!P0 SYNCS.PHASECHK.TRANS64 P0, [R0+URZ], R3 ;  /* 0x00000003000085a7 */ /* 0x000ea400080010ff */
[----:B--2---:R-:W-:Y:S05]  /*7e00*/  @!P0 BRA `(.L_x_140) ;  /* 0xfffffffc00f08947 */ /* 0x004fea000383ffff */
[----:B------:R-:W-:Y:S05]  /*7e10*/  BRA `(.L_x_141) ;  /* 0xffffffa800f07947 */ /* 0x000fea000383ffff */
.L_x_48:
[----:B---3--:R-:W-:-:S07]  /*7e20*/  MOV R0, UR5 ;  /* 0x0000000500007c02 */ /* 0x008fce0008000f00 */
.L_x_142:
[----:B-1----:R1:W2:Y:S02]  /*7e30*/  SYNCS.PHASECHK.TRANS64.TRYWAIT P0, [R0+URZ], R3 ;  /* 0x00000003000075a7 */ /* 0x0022a400080011ff */
[----:B--2---:R-:W-:Y:S05]  /*7e40*/  @!P0 NANOSLEEP.SYNCS 0x989680 ;  /* 0x009896800000895d */ /* 0x004fea0003900000 */
[----:B------:R-:W2:Y:S02]  /*7e50*/  @!P0 SYNCS.PHASECHK.TRANS64 P0, [R0+URZ], R3 ;  /* 0x00000003000085a7 */ /* 0x000ea400080010ff */
[----:B--2---:R-:W-:Y:S05]  /*7e60*/  @!P0 BRA `(.L_x_142) ;  /* 0xfffffffc00f08947 */ /* 0x004fea000383ffff */
[----:B------:R-:W-:Y:S05]  /*7e70*/  BRA `(.L_x_143) ;  /* 0xffffffa800fc7947 */ /* 0x000fea000383ffff */
.L_x_49:
[----:B---3--:R-:W-:-:S07]  /*7e80*/  MOV R0, UR5 ;  /* 0x0000000500007c02 */ /* 0x008fce0008000f00 */
.L_x_144:
[----:B-1----:R1:W2:Y:S02]  /*7e90*/  SYNCS.PHASECHK.TRANS64.TRYWAIT P0, [R0+URZ], R3 ;  /* 0x00000003000075a7 */ /* 0x0022a400080011ff */
[----:B--2---:R-:W-:Y:S05]  /*7ea0*/  @!P0 NANOSLEEP.SYNCS 0x989680 ;  /* 0x009896800000895d */ /* 0x004fea0003900000 */
[----:B------:R-:W2:Y:S02]  /*7eb0*/  @!P0 SYNCS.PHASECHK.TRANS64 P0, [R0+URZ], R3 ;  /* 0x00000003000085a7 */ /* 0x000ea400080010ff */
[----:B--2---:R-:W-:Y:S05]  /*7ec0*/  @!P0 BRA `(.L_x_144) ;  /* 0xfffffffc00f08947 */ /* 0x004fea000383ffff */
[----:B------:R-:W-:Y:S05]  /*7ed0*/  BRA `(.L_x_145) ;  /* 0xffffffac00087947 */ /* 0x000fea000383ffff */
.L_x_50:
[----:B---3--:R-:W-:-:S07]  /*7ee0*/  MOV R0, UR5 ;  /* 0x0000000500007c02 */ /* 0x008fce0008000f00 */
.L_x_146:
[----:B-1----:R1:W2:Y:S02]  /*7ef0*/  SYNCS.PHASECHK.TRANS64.TRYWAIT P0, [R0+URZ], R3 ;  /* 0x00000003000075a7 */ /* 0x0022a400080011ff */
[----:B--2---:R-:W-:Y:S05]  /*7f00*/  @!P0 NANOSLEEP.SYNCS 0x989680 ;  /* 0x009896800000895d */ /* 0x004fea0003900000 */
[----:B------:R-:W2:Y:S02]  /*7f10*/  @!P0 SYNCS.PHASECHK.TRANS64 P0, [R0+URZ], R3 ;  /* 0x00000003000085a7 */ /* 0x000ea400080010ff */
[----:B--2---:R-:W-:Y:S05]  /*7f20*/  @!P0 BRA `(.L_x_146) ;  /* 0xfffffffc00f08947 */ /* 0x004fea000383ffff */
[----:B------:R-:W-:Y:S05]  /*7f30*/  BRA `(.L_x_147) ;  /* 0xffffffac00147947 */ /* 0x000fea000383ffff */
.L_x_51:
[----:B---3--:R-:W-:-:S07]  /*7f40*/  MOV R0, UR5 ;  /* 0x0000000500007c02 */ /* 0x008fce0008000f00 */
.L_x_148:
[----:B-1----:R1:W2:Y:S02]  /*7f50*/  SYNCS.PHASECHK.TRANS64.TRYWAIT P0, [R0+URZ], R3 ;  /* 0x00000003000075a7 */ /* 0x0022a400080011ff */
[----:B--2---:R-:W-:Y:S05]  /*7f60*/  @!P0 NANOSLEEP.SYNCS 0x989680 ;  /* 0x009896800000895d */ /* 0x004fea0003900000 */
[----:B------:R-:W2:Y:S02]  /*7f70*/  @!P0 SYNCS.PHASECHK.TRANS64 P0, [R0+URZ], R3 ;  /* 0x00000003000085a7 */ /* 0x000ea400080010ff */
[----:B--2---:R-:W-:Y:S05]  /*7f80*/  @!P0 BRA `(.L_x_148) ;  /* 0xfffffffc00f08947 */ /* 0x004fea000383ffff */
[----:B------:R-:W-:Y:S05]  /*7f90*/  BRA `(.L_x_149) ;  /* 0xffffffac00207947 */ /* 0x000fea000383ffff */
.L_x_52:
[----:B---3--:R-:W-:-:S07]  /*7fa0*/  MOV R0, UR5 ;  /* 0x0000000500007c02 */ /* 0x008fce0008000f00 */
.L_x_150:
[----:B-1----:R1:W2:Y:S02]  /*7fb0*/  SYNCS.PHASECHK.TRANS64.TRYWAIT P0, [R0+URZ], R3 ;  /* 0x00000003000075a7 */ /* 0x0022a400080011ff */
[----:B--2---:R-:W-:Y:S05]  /*7fc0*/  @!P0 NANOSLEEP.SYNCS 0x989680 ;  /* 0x009896800000895d */ /* 0x004fea0003900000 */
[----:B------:R-:W2:Y:S02]  /*7fd0*/  @!P0 SYNCS.PHASECHK.TRANS64 P0, [R0+URZ], R3 ;  /* 0x00000003000085a7 */ /* 0x000ea400080010ff */
[----:B--2---:R-:W-:Y:S05]  /*7fe0*/  @!P0 BRA `(.L_x_150) ;  /* 0xfffffffc00f08947 */ /* 0x004fea000383ffff */
[----:B------:R-:W-:Y:S05]  /*7ff0*/  BRA `(.L_x_151) ;  /* 0xffffffac002c7947 */ /* 0x000fea000383ffff */
.L_x_53:
[----:B---3--:R-:W-:-:S07]  /*8000*/  MOV R0, UR5 ;  /* 0x0000000500007c02 */ /* 0x008fce0008000f00 */
.L_x_152:
[----:B-1----:R1:W2:Y:S02]  /*8010*/  SYNCS.PHASECHK.TRANS64.TRYWAIT P0, [R0+URZ], R3 ;  /* 0x00000003000075a7 */ /* 0x0022a400080011ff */
[----:B--2---:R-:W-:Y:S05]  /*8020*/  @!P0 NANOSLEEP.SYNCS 0x989680 ;  /* 0x009896800000895d */ /* 0x004fea0003900000 */
[----:B------:R-:W2:Y:S02]  /*8030*/  @!P0 SYNCS.PHASECHK.TRANS64 P0, [R0+URZ], R3 ;  /* 0x00000003000085a7 */ /* 0x000ea400080010ff */
[----:B--2---:R-:W-:Y:S05]  /*8040*/  @!P0 BRA `(.L_x_152) ;  /* 0xfffffffc00f08947 */ /* 0x004fea000383ffff */
[----:B------:R-:W-:Y:S05]  /*8050*/  BRA `(.L_x_153) ;  /* 0xffffffac00387947 */ /* 0x000fea000383ffff */
.L_x_54:
[----:B---3--:R-:W-:-:S07]  /*8060*/  MOV R0, UR5 ;  /* 0x0000000500007c02 */ /* 0x008fce0008000f00 */
.L_x_154:
[----:B-1----:R1:W2:Y:S02]  /*8070*/  SYNCS.PHASECHK.TRANS64.TRYWAIT P0, [R0+URZ], R3 ;  /* 0x00000003000075a7 */ /* 0x0022a400080011ff */
[----:B--2---:R-:W-:Y:S05]  /*8080*/  @!P0 NANOSLEEP.SYNCS 0x989680 ;  /* 0x009896800000895d */ /* 0x004fea0003900000 */
[----:B------:R-:W2:Y:S02]  /*8090*/  @!P0 SYNCS.PHASECHK.TRANS64 P0, [R0+URZ], R3 ;  /* 0x00000003000085a7 */ /* 0x000ea400080010ff */
[----:B--2---:R-:W-:Y:S05]  /*80a0*/  @!P0 BRA `(.L_x_154) ;  /* 0xfffffffc00f08947 */ /* 0x004fea000383ffff */
[----:B------:R-:W-:Y:S05]  /*80b0*/  BRA `(.L_x_155) ;  /* 0xffffffac00447947 */ /* 0x000fea000383ffff */
.L_x_55:
[----:B---3--:R-:W-:-:S07]  /*80c0*/  MOV R0, UR5 ;  /* 0x0000000500007c02 */ /* 0x008fce0008000f00 */
.L_x_156:
[----:B-1----:R1:W2:Y:S02]  /*80d0*/  SYNCS.PHASECHK.TRANS64.TRYWAIT P0, [R0+URZ], R3 ;  /* 0x00000003000075a7 */ /* 0x0022a400080011ff */
[----:B--2---:R-:W-:Y:S05]  /*80e0*/  @!P0 NANOSLEEP.SYNCS 0x989680 ;  /* 0x009896800000895d */ /* 0x004fea0003900000 */
[----:B------:R-:W2:Y:S02]  /*80f0*/  @!P0 SYNCS.PHASECHK.TRANS64 P0, [R0+URZ], R3 ;  /* 0x00000003000085a7 */ /* 0x000ea400080010ff */
[----:B--2---:R-:W-:Y:S05]  /*8100*/  @!P0 BRA `(.L_x_156) ;  /* 0xfffffffc00f08947 */ /* 0x004fea000383ffff */
[----:B------:R-:W-:Y:S05]  /*8110*/  BRA `(.L_x_157) ;  /* 0xffffffac00507947 */ /* 0x000fea000383ffff */
.L_x_56:
[----:B---3--:R-:W-:-:S07]  /*8120*/  MOV R0, UR5 ;  /* 0x0000000500007c02 */ /* 0x008fce0008000f00 */
.L_x_158:
[----:B-1----:R1:W2:Y:S02]  /*8130*/  SYNCS.PHASECHK.TRANS64.TRYWAIT P0, [R0+URZ], R3 ;  /* 0x00000003000075a7 */ /* 0x0022a400080011ff */
[----:B--2---:R-:W-:Y:S05]  /*8140*/  @!P0 NANOSLEEP.SYNCS 0x989680 ;  /* 0x009896800000895d */ /* 0x004fea0003900000 */
[----:B------:R-:W2:Y:S02]  /*8150*/  @!P0 SYNCS.PHASECHK.TRANS64 P0, [R0+URZ], R3 ;  /* 0x00000003000085a7 */ /* 0x000ea400080010ff */
[----:B--2---:R-:W-:Y:S05]  /*8160*/  @!P0 BRA `(.L_x_158) ;  /* 0xfffffffc00f08947 */ /* 0x004fea000383ffff */
[----:B------:R-:W-:Y:S05]  /*8170*/  BRA `(.L_x_159) ;  /* 0xffffffac005c7947 */ /* 0x000fea000383ffff */
.L_x_57:
[----:B---3--:R-:W-:-:S07]  /*8180*/  MOV R0, UR5 ;  /* 0x0000000500007c02 */ /* 0x008fce0008000f00 */
.L_x_160:
[----:B-1----:R1:W2:Y:S02]  /*8190*/  SYNCS.PHASECHK.TRANS64.TRYWAIT P0, [R0+URZ], R3 ;  /* 0x00000003000075a7 */ /* 0x0022a400080011ff */
[----:B--2---:R-:W-:Y:S05]  /*81a0*/  @!P0 NANOSLEEP.SYNCS 0x989680 ;  /* 0x009896800000895d */ /* 0x004fea0003900000 */
[----:B------:R-:W2:Y:S02]  /*81b0*/  @!P0 SYNCS.PHASECHK.TRANS64 P0, [R0+URZ], R3 ;  /* 0x00000003000085a7 */ /* 0x000ea400080010ff */
[----:B--2---:R-:W-:Y:S05]  /*81c0*/  @!P0 BRA `(.L_x_160) ;  /* 0xfffffffc00f08947 */ /* 0x004fea000383ffff */
[----:B------:R-:W-:Y:S05]  /*81d0*/  BRA `(.L_x_161) ;  /* 0xffffffac00687947 */ /* 0x000fea000383ffff */
.L_x_58:
[----:B---3--:R-:W-:-:S07]  /*81e0*/  MOV R0, UR5 ;  /* 0x0000000500007c02 */ /* 0x008fce0008000f00 */
.L_x_162:
[----:B-1----:R1:W2:Y:S02]  /*81f0*/  SYNCS.PHASECHK.TRANS64.TRYWAIT P0, [R0+URZ], R3 ;  /* 0x00000003000075a7 */ /* 0x0022a400080011ff */
[----:B--2---:R-:W-:Y:S05]  /*8200*/  @!P0 NANOSLEEP.SYNCS 0x989680 ;  /* 0x009896800000895d */ /* 0x004fea0003900000 */
[----:B------:R-:W2:Y:S02]  /*8210*/  @!P0 SYNCS.PHASECHK.TRANS64 P0, [R0+URZ], R3 ;  /* 0x00000003000085a7 */ /* 0x000ea400080010ff */
[----:B--2---:R-:W-:Y:S05]  /*8220*/  @!P0 BRA `(.L_x_162) ;  /* 0xfffffffc00f08947 */ /* 0x004fea000383ffff */
[----:B------:R-:W-:Y:S05]  /*8230*/  BRA `(.L_x_163) ;  /* 0xffffffac00747947 */ /* 0x000fea000383ffff */
.L_x_59:
[----:B---3--:R-:W-:-:S07]  /*8240*/  MOV R0, UR5 ;  /* 0x0000000500007c02 */ /* 0x008fce0008000f00 */
.L_x_164:
[----:B-1----:R1:W2:Y:S02]  /*8250*/  SYNCS.PHASECHK.TRANS64.TRYWAIT P0, [R0+URZ], R3 ;  /* 0x00000003000075a7 */ /* 0x0022a400080011ff */
[----:B--2---:R-:W-:Y:S05]  /*8260*/  @!P0 NANOSLEEP.SYNCS 0x989680 ;  /* 0x009896800000895d */ /* 0x004fea0003900000 */
[----:B------:R-:W2:Y:S02]  /*8270*/  @!P0 SYNCS.PHASECHK.TRANS64 P0, [R0+URZ], R3 ;  /* 0x00000003000085a7 */ /* 0x000ea400080010ff */
[----:B--2---:R-:W-:Y:S05]  /*8280*/  @!P0 BRA `(.L_x_164) ;  /* 0xfffffffc00f08947 */ /* 0x004fea000383ffff */
[----:B------:R-:W-:Y:S05]  /*8290*/  BRA `(.L_x_165) ;  /* 0xffffffac00807947 */ /* 0x000fea000383ffff */
.L_x_60:
[----:B---3--:R-:W-:-:S07]  /*82a0*/  MOV R0, UR5 ;  /* 0x0000000500007c02 */ /* 0x008fce0008000f00 */
.L_x_166:
[----:B-1----:R1:W2:Y:S02]  /*82b0*/  SYNCS.PHASECHK.TRANS64.TRYWAIT P0, [R0+URZ], R3 ;  /* 0x00000003000075a7 */ /* 0x0022a400080011ff */
[----:B--2---:R-:W-:Y:S05]  /*82c0*/  @!P0 NANOSLEEP.SYNCS 0x989680 ;  /* 0x009896800000895d */ /* 0x004fea0003900000 */
[----:B------:R-:W2:Y:S02]  /*82d0*/  @!P0 SYNCS.PHASECHK.TRANS64 P0, [R0+URZ], R3 ;  /* 0x00000003000085a7 */ /* 0x000ea400080010ff */
[----:B--2---:R-:W-:Y:S05]  /*82e0*/  @!P0 BRA `(.L_x_166) ;  /* 0xfffffffc00f08947 */ /* 0x004fea000383ffff */
[----:B------:R-:W-:Y:S05]  /*82f0*/  BRA `(.L_x_167) ;  /* 0xffffffac008c7947 */ /* 0x000fea000383ffff */
.L_x_61:
[----:B---3--:R-:W-:-:S07]  /*8300*/  MOV R0, UR5 ;  /* 0x0000000500007c02 */ /* 0x008fce0008000f00 */
.L_x_168:
[----:B-1----:R1:W2:Y:S02]  /*8310*/  SYNCS.PHASECHK.TRANS64.TRYWAIT P0, [R0+URZ], R3 ;  /* 0x00000003000075a7 */ /* 0x0022a400080011ff */
[----:B--2---:R-:W-:Y:S05]  /*8320*/  @!P0 NANOSLEEP.SYNCS 0x989680 ;  /* 0x009896800000895d */ /* 0x004fea0003900000 */
[----:B------:R-:W2:Y:S02]  /*8330*/  @!P0 SYNCS.PHASECHK.TRANS64 P0, [R0+URZ], R3 ;  /* 0x00000003000085a7 */ /* 0x000ea400080010ff */
[----:B--2---:R-:W-:Y:S05]  /*8340*/  @!P0 BRA `(.L_x_168) ;  /* 0xfffffffc00f08947 */ /* 0x004fea000383ffff */
[----:B------:R-:W-:Y:S05]  /*8350*/  BRA `(.L_x_169) ;  /* 0xffffffac00987947 */ /* 0x000fea000383ffff */
.L_x_62:
[----:B---3--:R-:W-:-:S07]  /*8360*/  MOV R0, UR5 ;  /* 0x0000000500007c02 */ /* 0x008fce0008000f00 */
.L_x_170:
[----:B-1----:R1:W2:Y:S02]  /*8370*/  SYNCS.PHASECHK.TRANS64.TRYWAIT P0, [R0+URZ], R3 ;  /* 0x00000003000075a7 */ /* 0x0022a400080011ff */
[----:B--2---:R-:W-:Y:S05]  /*8380*/  @!P0 NANOSLEEP.SYNCS 0x989680 ;  /* 0x009896800000895d */ /* 0x004fea0003900000 */
[----:B------:R-:W2:Y:S02]  /*8390*/  @!P0 SYNCS.PHASECHK.TRANS64 P0, [R0+URZ], R3 ;  /* 0x00000003000085a7 */ /* 0x000ea400080010ff */
[----:B--2---:R-:W-:Y:S05]  /*83a0*/  @!P0 BRA `(.L_x_170) ;  /* 0xfffffffc00f08947 */ /* 0x004fea000383ffff */
[----:B------:R-:W-:Y:S05]  /*83b0*/  BRA `(.L_x_171) ;  /* 0xffffffac00a47947 */ /* 0x000fea000383ffff */
.L_x_65:
[----:B-1----:R1:W2:Y:S02]  /*83c0*/  SYNCS.PHASECHK.TRANS64.TRYWAIT P0, [R0+URZ+0x1c0], R5 ;  /* 0x0001c005000075a7 */ /* 0x0022a400080011ff */
[----:B--2---:R-:W-:Y:S05]  /*83d0*/  @!P0 NANOSLEEP.SYNCS 0x989680 ;  /* 0x009896800000895d */ /* 0x004fea0003900000 */
[----:B------:R-:W2:Y:S02]  /*83e0*/  @!P0 SYNCS.PHASECHK.TRANS64 P0, [R0+URZ+0x1c0], R5 ;  /* 0x0001c005000085a7 */ /* 0x000ea400080010ff */
[----:B--2---:R-:W-:Y:S05]  /*83f0*/  @!P0 BRA `(.L_x_65) ;  /* 0xfffffffc00f08947 */ /* 0x004fea000383ffff */
[----:B------:R-:W-:Y:S05]  /*8400*/  BRA `(.L_x_172) ;  /* 0xffffffb000047947 */ /* 0x000fea000383ffff */
.L_x_66:
[----:B------:R-:W-:-:S07]  /*8410*/  MOV R0, UR5 ;  /* 0x0000000500007c02 */ /* 0x000fce0008000f00 */
.L_x_173:
[----:B-1----:R1:W2:Y:S02]  /*8420*/  SYNCS.PHASECHK.TRANS64.TRYWAIT P0, [R0+URZ+0x170], R7 ;  /* 0x00017007000075a7 */ /* 0x0022a400080011ff */
[----:B--2---:R-:W-:Y:S05]  /*8430*/  @!P0 NANOSLEEP.SYNCS 0x989680 ;  /* 0x009896800000895d */ /* 0x004fea0003900000 */
[----:B------:R-:W2:Y:S02]  /*8440*/  @!P0 SYNCS.PHASECHK.TRANS64 P0, [R0+URZ+0x170], R7 ;  /* 0x00017007000085a7 */ /* 0x000ea400080010ff */
[----:B--2---:R-:W-:Y:S05]  /*8450*/  @!P0 BRA `(.L_x_173) ;  /* 0xfffffffc00f08947 */ /* 0x004fea000383ffff */
[----:B------:R-:W-:Y:S05]  /*8460*/  BRA `(.L_x_174) ;  /* 0xffffffb000147947 */ /* 0x000fea000383ffff */
.L_x_67:
[----:B-1----:R1:W2:Y:S02]  /*8470*/  SYNCS.PHASECHK.TRANS64.TRYWAIT P1, [R0+URZ+0x160], R5 ;  /* 0x00016005000075a7 */ /* 0x0022a400080211ff */
[----:B--2---:R-:W-:Y:S05]  /*8480*/  @!P1 NANOSLEEP.SYNCS 0x989680 ;  /* 0x009896800000995d */ /* 0x004fea0003900000 */
[----:B------:R-:W2:Y:S02]  /*8490*/  @!P1 SYNCS.PHASECHK.TRANS64 P1, [R0+URZ+0x160], R5 ;  /* 0x00016005000095a7 */ /* 0x000ea400080210ff */
[----:B--2---:R-:W-:Y:S05]  /*84a0*/  @!P1 BRA `(.L_x_67) ;  /* 0xfffffffc00f09947 */ /* 0x004fea000383ffff */
[----:B------:R-:W-:Y:S05]  /*84b0*/  BRA `(.L_x_175) ;  /* 0xffffffb000447947 */ /* 0x000fea000383ffff */
.L_x_70:
[----:B------:R-:W-:-:S07]  /*84c0*/  MOV R0, UR5 ;  /* 0x0000000500007c02 */ /* 0x000fce0008000f00 */
.L_x_176:
[----:B-1----:R1:W2:Y:S02]  /*84d0*/  SYNCS.PHASECHK.TRANS64.TRYWAIT P0, [R0+URZ+0x170], R3 ;  /* 0x00017003000075a7 */ /* 0x0022a400080011ff */
[----:B--2---:R-:W-:Y:S05]  /*84e0*/  @!P0 NANOSLEEP.SYNCS 0x989680 ;  /* 0x009896800000895d */ /* 0x004fea0003900000 */
[----:B------:R-:W2:Y:S02]  /*84f0*/  @!P0 SYNCS.PHASECHK.TRANS64 P0, [R0+URZ+0x170], R3 ;  /* 0x00017003000085a7 */ /* 0x000ea400080010ff */
[----:B--2---:R-:W-:Y:S05]  /*8500*/  @!P0 BRA `(.L_x_176) ;  /* 0xfffffffc00f08947 */ /* 0x004fea000383ffff */
[----:B------:R-:W-:Y:S05]  /*8510*/  BRA `(.L_x_69) ;  /* 0xffffffb000987947 */ /* 0x000fea000383ffff */
.L_x_79:
[----:B-1----:R-:W-:-:S04]  /*8520*/  MOV R4, UR6 ;  /* 0x0000000600047c02 */ /* 0x002fc80008000f00 */
[----:B------:R1:W2:Y:S03]  /*8530*/  SYNCS.PHASECHK.TRANS64.TRYWAIT P0, [R4+URZ+0x8], R5 ;  /* 0x00000805040075a7 */ /* 0x0002a600080011ff */
[----:B--2---:R-:W-:Y:S05]  /*8540*/  @!P0 NANOSLEEP.SYNCS 0x989680 ;  /* 0x009896800000895d */ /* 0x004fea0003900000 */
[----:B------:R-:W2:Y:S02]  /*8550*/  @!P0 SYNCS.PHASECHK.TRANS64 P0, [R4+URZ+0x8], R5 ;  /* 0x00000805040085a7 */ /* 0x000ea400080010ff */
[----:B--2---:R-:W-:Y:S05]  /*8560*/  @!P0 BRA `(.L_x_79) ;  /* 0xfffffffc00ec8947 */ /* 0x004fea000383ffff */
[----:B------:R-:W-:Y:S05]  /*8570*/  BRA `(.L_x_78) ;  /* 0xffffffb4004c7947 */ /* 0x000fea000383ffff */
.L_x_81:
[----:B------:R-:W-:Y:S01]  /*8580*/  BSSY B0, `(.L_x_177) ;  /* 0x0000006000007945 */ /* 0x000fe20003800000 */
[----:B------:R-:W-:-:S07]  /*8590*/  MOV R15, 0xffffffff ;  /* 0xffffffff000f7802 */ /* 0x000fce0000000f00 */
[----:B-1---5:R-:W-:Y:S05]  /*85a0*/  WARPSYNC.COLLECTIVE R15, `(.L_x_178) ;  /* 0x000000000f0c7348 */ /* 0x022fea0003c00000 */
[----:B------:R-:W-:Y:S02]  /*85b0*/  ELECT P6, UR79, PT ;  /* 0x00000000004f782f */ /* 0x000fe400038c0000 */
[----:B------:R-:W-:Y:S01]  /*85c0*/  MOV R14, UR79 ;  /* 0x0000004f000e7c02 */ /* 0x000fe20008000f00 */
[----:B-1---5:R-:W-:Y:S10]  /*85d0*/  ENDCOLLECTIVE ;  /* 0x000000000000791b */ /* 0x022ff40003800000 */
.L_x_178:
[----:B------:R-:W-:Y:S05]  /*85e0*/  BSYNC B0 ;  /* 0x0000000000007941 */ /* 0x000fea0003800000 */
.L_x_177:
[----:B------:R-:W-:Y:S05]  /*85f0*/  BRA `(.L_x_179) ;  /* 0xffffffb4007c7947 */ /* 0x000fea000383ffff */
.L_x_83:
[----:B-1----:R-:W-:-:S04]  /*8600*/  MOV R2, UR6 ;  /* 0x0000000600027c02 */ /* 0x002fc80008000f00 */
[----:B------:R1:W2:Y:S03]  /*8610*/  SYNCS.PHASECHK.TRANS64.TRYWAIT P0, [R2+URZ+0x8], R3 ;  /* 0x00000803020075a7 */ /* 0x0002a600080011ff */
[----:B--2---:R-:W-:Y:S05]  /*8620*/  @!P0 NANOSLEEP.SYNCS 0x989680 ;  /* 0x009896800000895d */ /* 0x004fea0003900000 */
[----:B------:R-:W2:Y:S02]  /*8630*/  @!P0 SYNCS.PHASECHK.TRANS64 P0, [R2+URZ+0x8], R3 ;  /* 0x00000803020085a7 */ /* 0x000ea400080010ff */
[----:B--2---:R-:W-:Y:S05]  /*8640*/  @!P0 BRA `(.L_x_83) ;  /* 0xfffffffc00ec8947 */ /* 0x004fea000383ffff */
[----:B------:R-:W-:Y:S05]  /*8650*/  BRA `(.L_x_82) ;  /* 0xffffffb400807947 */ /* 0x000fea000383ffff */
.L_x_84:
[----:B-1----:R1:W2:Y:S02]  /*8660*/  SYNCS.PHASECHK.TRANS64.TRYWAIT P0, [R0+URZ+0x160], R5 ;  /* 0x00016005000075a7 */ /* 0x0022a400080011ff */
[----:B--2---:R-:W-:Y:S05]  /*8670*/  @!P0 NANOSLEEP.SYNCS 0x989680 ;  /* 0x009896800000895d */ /* 0x004fea0003900000 */
[----:B------:R-:W2:Y:S02]  /*8680*/  @!P0 SYNCS.PHASECHK.TRANS64 P0, [R0+URZ+0x160], R5 ;  /* 0x00016005000085a7 */ /* 0x000ea400080010ff */
[----:B--2---:R-:W-:Y:S05]  /*8690*/  @!P0 BRA `(.L_x_84) ;  /* 0xfffffffc00f08947 */ /* 0x004fea000383ffff */
[----:B------:R-:W-:Y:S05]  /*86a0*/  BRA `(.L_x_180) ;  /* 0xffffffb8005c7947 */ /* 0x000fea000383ffff */
.L_x_86:
[----:B------:R-:W-:-:S07]  /*86b0*/  MOV R0, UR10 ;  /* 0x0000000a00007c02 */ /* 0x000fce0008000f00 */
.L_x_181:
[----:B-1----:R1:W2:Y:S02]  /*86c0*/  SYNCS.PHASECHK.TRANS64.TRYWAIT P0, [R0+URZ+0x1a0], R5 ;  /* 0x0001a005000075a7 */ /* 0x0022a400080011ff */
[----:B--2---:R-:W-:Y:S05]  /*86d0*/  @!P0 NANOSLEEP.SYNCS 0x989680 ;  /* 0x009896800000895d */ /* 0x004fea0003900000 */
[----:B------:R-:W2:Y:S02]  /*86e0*/  @!P0 SYNCS.PHASECHK.TRANS64 P0, [R0+URZ+0x1a0], R5 ;  /* 0x0001a005000085a7 */ /* 0x000ea400080010ff */
[----:B--2---:R-:W-:Y:S05]  /*86f0*/  @!P0 BRA `(.L_x_181) ;  /* 0xfffffffc00f08947 */ /* 0x004fea000383ffff */
[----:B------:R-:W-:Y:S05]  /*8700*/  BRA `(.L_x_182) ;  /* 0xffffffb800a87947 */ /* 0x000fea000383ffff */
.L_x_89:
[----:B------:R-:W-:Y:S07]  /*8710*/  MOV R0, UR9 ;  /* 0x0000000900007c02 */ /* 0x000fee0008000f00 */
.L_x_183:
[----:B-1----:R1:W2:Y:S02]  /*8720*/  SYNCS.PHASECHK.TRANS64.TRYWAIT P0, [R0+URZ], R5 ;  /* 0x00000005000075a7 */ /* 0x0022a400080011ff */
[----:B--2---:R-:W-:Y:S05]  /*8730*/  @!P0 NANOSLEEP.SYNCS 0x989680 ;  /* 0x009896800000895d */ /* 0x004fea0003900000 */
[----:B------:R-:W2:Y:S02]  /*8740*/  @!P0 SYNCS.PHASECHK.TRANS64 P0, [R0+URZ], R5 ;  /* 0x00000005000085a7 */ /* 0x000ea400080010ff */
[----:B--2---:R-:W-:Y:S05]  /*8750*/  @!P0 BRA `(.L_x_183) ;  /* 0xfffffffc00f08947 */ /* 0x004fea000383ffff */
[----:B------:R-:W-:Y:S05]  /*8760*/  BRA `(.L_x_88) ;  /* 0xffffffb800bc7947 */ /* 0x000fea000383ffff */
.L_x_93:
[----:B-1----:R-:W-:-:S07]  /*8770*/  MOV R0, UR7 ;  /* 0x0000000700007c02 */ /* 0x002fce0008000f00 */
.L_x_184:
[----:B-1----:R1:W2:Y:S02]  /*8780*/  SYNCS.PHASECHK.TRANS64.TRYWAIT P0, [R0+URZ], R3 ;  /* 0x00000003000075a7 */ /* 0x0022a400080011ff */
[----:B--2---:R-:W-:Y:S05]  /*8790*/  @!P0 NANOSLEEP.SYNCS 0x989680 ;  /* 0x009896800000895d */ /* 0x004fea0003900000 */
[----:B------:R-:W2:Y:S02]  /*87a0*/  @!P0 SYNCS.PHASECHK.TRANS64 P0, [R0+URZ], R3 ;  /* 0x00000003000085a7 */ /* 0x000ea400080010ff */
[----:B--2---:R-:W-:Y:S05]  /*87b0*/  @!P0 BRA `(.L_x_184) ;  /* 0xfffffffc00f08947 */ /* 0x004fea000383ffff */
[----:B------:R-:W-:Y:S05]  /*87c0*/  BRA `(.L_x_185) ;  /* 0xffffffbc00887947 */ /* 0x000fea000383ffff */
.L_x_94:
[----:B------:R-:W-:-:S07]  /*87d0*/  MOV R0, UR7 ;  /* 0x0000000700007c02 */ /* 0x000fce0008000f00 */
.L_x_186:
[----:B-1----:R1:W2:Y:S02]  /*87e0*/  SYNCS.PHASECHK.TRANS64.TRYWAIT P0, [R0+URZ], R3 ;  /* 0x00000003000075a7 */ /* 0x0022a400080011ff */
[----:B--2---:R-:W-:Y:S05]  /*87f0*/  @!P0 NANOSLEEP.SYNCS 0x989680 ;  /* 0x009896800000895d */ /* 0x004fea0003900000 */
[----:B------:R-:W2:Y:S02]  /*8800*/  @!P0 SYNCS.PHASECHK.TRANS64 P0, [R0+URZ], R3 ;  /* 0x00000003000085a7 */ /* 0x000ea400080010ff */
[----:B--2---:R-:W-:Y:S05]  /*8810*/  @!P0 BRA `(.L_x_186) ;  /* 0xfffffffc00f08947 */ /* 0x004fea000383ffff */
[----:B------:R-:W-:Y:S05]  /*8820*/  BRA `(.L_x_187) ;  /* 0xffffffbc00947947 */ /* 0x000fea000383ffff */
.L_x_95:
[----:B------:R-:W-:-:S07]  /*8830*/  MOV R0, UR7 ;  /* 0x0000000700007c02 */ /* 0x000fce0008000f00 */
.L_x_188:
[----:B-1----:R1:W2:Y:S02]  /*8840*/  SYNCS.PHASECHK.TRANS64.TRYWAIT P0, [R0+URZ], R3 ;  /* 0x00000003000075a7 */ /* 0x0022a400080011ff */
[----:B--2---:R-:W-:Y:S05]  /*8850*/  @!P0 NANOSLEEP.SYNCS 0x989680 ;  /* 0x009896800000895d */ /* 0x004fea0003900000 */
[----:B------:R-:W2:Y:S02]  /*8860*/  @!P0 SYNCS.PHASECHK.TRANS64 P0, [R0+URZ], R3 ;  /* 0x00000003000085a7 */ /* 0x000ea400080010ff */
[----:B--2---:R-:W-:Y:S05]  /*8870*/  @!P0 BRA `(.L_x_188) ;  /* 0xfffffffc00f08947 */ /* 0x004fea000383ffff */
[----:B------:R-:W-:Y:S05]  /*8880*/  BRA `(.L_x_189) ;  /* 0xffffffbc00a07947 */ /* 0x000fea000383ffff */
.L_x_98:
[----:B------:R-:W-:-:S07]  /*8890*/  MOV R0, UR8 ;  /* 0x0000000800007c02 */ /* 0x000fce0008000f00 */
.L_x_190:
[----:B-1----:R1:W2:Y:S02]  /*88a0*/  SYNCS.PHASECHK.TRANS64.TRYWAIT P1, [R0+URZ+0x1e0], R3 ;  /* 0x0001e003000075a7 */ /* 0x0022a400080211ff */
[----:B--2---:R-:W-:Y:S05]  /*88b0*/  @!P1 NANOSLEEP.SYNCS 0x989680 ;  /* 0x009896800000995d */ /* 0x004fea0003900000 */
[----:B------:R-:W2:Y:S02]  /*88c0*/  @!P1 SYNCS.PHASECHK.TRANS64 P1, [R0+URZ+0x1e0], R3 ;  /* 0x0001e003000095a7 */ /* 0x000ea400080210ff */
[----:B--2---:R-:W-:Y:S05]  /*88d0*/  @!P1 BRA `(.L_x_190) ;  /* 0xfffffffc00f09947 */ /* 0x004fea000383ffff */
[----:B------:R-:W-:Y:S05]  /*88e0*/  BRA `(.L_x_191) ;  /* 0xffffffbc00ec7947 */ /* 0x000fea000383ffff */
.L_x_103:
[----:B--2---:R2:W4:Y:S02]  /*88f0*/  SYNCS.PHASECHK.TRANS64.TRYWAIT P0, [R0+URZ+0x160], R3 ;  /* 0x00016003000075a7 */ /* 0x00452400080011ff */
[----:B----4-:R-:W-:Y:S05]  /*8900*/  @!P0 NANOSLEEP.SYNCS 0x989680 ;  /* 0x009896800000895d */ /* 0x010fea0003900000 */
[----:B------:R-:W4:Y:S02]  /*8910*/  @!P0 SYNCS.PHASECHK.TRANS64 P0, [R0+URZ+0x160], R3 ;  /* 0x00016003000085a7 */ /* 0x000f2400080010ff */
[----:B----4-:R-:W-:Y:S05]  /*8920*/  @!P0 BRA `(.L_x_103) ;  /* 0xfffffffc00f08947 */ /* 0x010fea000383ffff */
[----:B------:R-:W-:Y:S05]  /*8930*/  BRA `(.L_x_192) ;  /* 0xffffffc000f07947 */ /* 0x000fea000383ffff */
.L_x_106:
[----:B------:R-:W-:Y:S07]  /*8940*/  MOV R0, UR6 ;  /* 0x0000000600007c02 */ /* 0x000fee0008000f00 */
.L_x_193:
[----:B--2---:R2:W4:Y:S02]  /*8950*/  SYNCS.PHASECHK.TRANS64.TRYWAIT P0, [R0+URZ+0x158], R3 ;  /* 0x00015803000075a7 */ /* 0x00452400080011ff */
[----:B----4-:R-:W-:Y:S05]  /*8960*/  @!P0 NANOSLEEP.SYNCS 0x989680 ;  /* 0x009896800000895d */ /* 0x010fea0003900000 */
[----:B------:R-:W4:Y:S02]  /*8970*/  @!P0 SYNCS.PHASECHK.TRANS64 P0, [R0+URZ+0x158], R3 ;  /* 0x00015803000085a7 */ /* 0x000f2400080010ff */
[----:B----4-:R-:W-:Y:S05]  /*8980*/  @!P0 BRA `(.L_x_193) ;  /* 0xfffffffc00f08947 */ /* 0x010fea000383ffff */
[----:B------:R-:W-:Y:S05]  /*8990*/  BRA `(.L_x_105) ;  /* 0xffffffc400dc7947 */ /* 0x000fea000383ffff */
.L_x_109:
[----:B------:R-:W-:Y:S07]  /*89a0*/  MOV R3, UR6 ;  /* 0x0000000600037c02 */ /* 0x000fee0008000f00 */
.L_x_194:
[----:B-1----:R1:W2:Y:S02]  /*89b0*/  SYNCS.PHASECHK.TRANS64.TRYWAIT P2, [R3+URZ+0x148], R26 ;  /* 0x0001481a030075a7 */ /* 0x0022a400080411ff */
[----:B--2---:R-:W-:Y:S05]  /*89c0*/  @!P2 NANOSLEEP.SYNCS 0x989680 ;  /* 0x009896800000a95d */ /* 0x004fea0003900000 */
[----:B------:R-:W2:Y:S02]  /*89d0*/  @!P2 SYNCS.PHASECHK.TRANS64 P2, [R3+URZ+0x148], R26 ;  /* 0x0001481a0300a5a7 */ /* 0x000ea400080410ff */
[----:B--2---:R-:W-:Y:S05]  /*89e0*/  @!P2 BRA `(.L_x_194) ;  /* 0xfffffffc00f0a947 */ /* 0x004fea000383ffff */
[----:B------:R-:W-:Y:S05]  /*89f0*/  BRA `(.L_x_195) ;  /* 0xffffffc800707947 */ /* 0x000fea000383ffff */
.L_x_112:
[----:B---3--:R3:W4:Y:S02]  /*8a00*/  SYNCS.PHASECHK.TRANS64.TRYWAIT P0, [R0+URZ+0x160], R3 ;  /* 0x00016003000075a7 */ /* 0x00872400080011ff */
[----:B----4-:R-:W-:Y:S05]  /*8a10*/  @!P0 NANOSLEEP.SYNCS 0x989680 ;  /* 0x009896800000895d */ /* 0x010fea0003900000 */
[----:B------:R-:W4:Y:S02]  /*8a20*/  @!P0 SYNCS.PHASECHK.TRANS64 P0, [R0+URZ+0x160], R3 ;  /* 0x00016003000085a7 */ /* 0x000f2400080010ff */
[----:B----4-:R-:W-:Y:S05]  /*8a30*/  @!P0 BRA `(.L_x_112) ;  /* 0xfffffffc00f08947 */ /* 0x010fea000383ffff */
[----:B------:R-:W-:Y:S05]  /*8a40*/  BRA `(.L_x_196) ;  /* 0xffffffcc00c07947 */ /* 0x000fea000383ffff */
.L_x_123:
[----:B-1----:R-:W-:Y:S04]  /*8a50*/  MOV R0, UR43 ;  /* 0x0000002b00007c02 */ /* 0x002fe80008000f00 */
[----:B------:R1:W2:Y:S03]  /*8a60*/  SYNCS.PHASECHK.TRANS64.TRYWAIT P1, [R0+URZ+0x140], R3 ;  /* 0x00014003000075a7 */ /* 0x0002a600080211ff */
[----:B--2---:R-:W-:Y:S05]  /*8a70*/  @!P1 NANOSLEEP.SYNCS 0x989680 ;  /* 0x009896800000995d */ /* 0x004fea0003900000 */
[----:B------:R-:W2:Y:S02]  /*8a80*/  @!P1 SYNCS.PHASECHK.TRANS64 P1, [R0+URZ+0x140], R3 ;  /* 0x00014003000095a7 */ /* 0x000ea400080210ff */
[----:B--2---:R-:W-:Y:S05]  /*8a90*/  @!P1 BRA `(.L_x_123) ;  /* 0xfffffffc00ec9947 */ /* 0x004fea000383ffff */
[----:B------:R-:W-:Y:S05]  /*8aa0*/  BRA `(.L_x_122) ;  /* 0xffffffd800bc7947 */ /* 0x000fea000383ffff */
.L_x_125:
[----:B------:R1:W1:Y:S02]  /*8ab0*/  SYNCS.PHASECHK.TRANS64.TRYWAIT P1, [R181+URZ+0x180], R2 ;  /* 0x00018002b50075a7 */ /* 0x00026400080211ff */
[----:B-1----:R-:W-:Y:S05]  /*8ac0*/  @!P1 NANOSLEEP.SYNCS 0x989680 ;  /* 0x009896800000995d */ /* 0x002fea0003900000 */
[----:B------:R-:W1:Y:S02]  /*8ad0*/  @!P1 SYNCS.PHASECHK.TRANS64 P1, [R181+URZ+0x180], R2 ;  /* 0x00018002b50095a7 */ /* 0x000e6400080210ff */
[----:B-1----:R-:W-:Y:S05]  /*8ae0*/  @!P1 BRA `(.L_x_125) ;  /* 0xfffffffc00f09947 */ /* 0x002fea000383ffff */
[----:B------:R-:W-:Y:S05]  /*8af0*/  BRA `(.L_x_124) ;  /* 0xffffffdc00007947 */ /* 0x000fea000383ffff */
        .weak           $__internal_0_$__cuda_sm10x_tcgen05_guardrail_trap_col_being_dealloced_not_returned_by_alloc
        .type           $__internal_0_$__cuda_sm10x_tcgen05_guardrail_trap_col_being_dealloced_not_returned_by_alloc,@function
        .size           $__internal_0_$__cuda_sm10x_tcgen05_guardrail_trap_col_being_dealloced_not_returned_by_alloc,($__internal_1_$__cuda_sm10x_tcgen05_guardrail_trap_phase_invalid_during_alloc - $__internal_0_$__cuda_sm10x_tcgen05_guardrail_trap_col_being_dealloced_not_returned_by_alloc)
$__internal_0_$__cuda_sm10x_tcgen05_guardrail_trap_col_being_dealloced_not_returned_by_alloc:
[----:B------:R-:W-:Y:S05]  /*8b00*/  BPT.TRAP 0x1 ;  /* 0x000000040000795c */ /* 0x000fea0000300000 */
[----:B------:R-:W-:-:S04]  /*8b10*/  HFMA2 R3, -RZ, RZ, 0, 0 ;  /* 0x00000000ff037431 */ /* 0x000fc800000001ff */
[----:B------:R-:W-:Y:S05]  /*8b20*/  RET.REL.NODEC R2 `(_ZN7cutlass13device_kernelINS_4gemm6kernel13GemmUniversalIN4cute5tupleIJiiiiEEENS1_10collective13CollectiveMmaINS1_35MainloopSm100TmaUmmaWarpSpecializedILi20ELi2ELi4ENS5_IJNS4_1CILi2EEENSA_ILi1EEESC_EEEEENS5_IJNSA_ILi256EEENSA_ILi64EEESG_EEENS_12float_e4m3_tENS5_IJlSC_lEEESI_SJ_NS4_8TiledMMAINS4_8MMA_AtomIJNS4_10MMA_TraitsINS4_25SM100_MMA_F8F6F4_2x1SM_SSEJSI_SI_fSF_SG_NS4_17integral_constantINS4_4UMMA5MajorELSQ_0EEESR_NSO_INSP_7ScaleInELSS_0EEEST_EEEEEENS4_6LayoutINS5_IJSC_SC_SC_EEENS5_IJNSA_ILi0EEESY_SY_EEEEENS5_IJNS4_10UnderscoreES11_S11_EEEEENS4_18SM100_TMA_2SM_LOADENS4_14ComposedLayoutINS4_7SwizzleILi2ELi4ELi3EEENS4_18smem_ptr_flag_bitsILi8EEENSW_INS5_IJNSA_ILi8EEESG_EEENS5_IJSG_SC_EEEEEEEvNS4_8identityES14_S1E_vS1F_EENS_8epilogue10collective18CollectiveEpilogueINS1H_23Sm100TmaWarpSpecializedILi1ELi1ELi64ELb0ELb0EEEJNS5_IJNSA_ILi128EEESG_SG_EEENS5_IJNSW_IS1M_SC_EENSW_ISG_SC_EEEEESI_SJ_SI_SJ_NS1H_6fusion15FusionCallbacksIS1L_NS1R_17LinearCombinationISI_fSI_fLNS_15FloatRoundStyleE2EEES1N_S1Q_JEEENS4_5SM1004TMEM4LOAD26SM100_TMEM_LOAD_32dp32b64xENS4_13SM90_TMA_LOADES1E_NS4_39AutoVectorizingCopyWithAssumedAlignmentILi128EEENS4_14SM90_TMA_STOREES1E_S23_S23_EEEvvEEEEvNT_6ParamsE) ;  /* 0xffffff7402347950 */ /* 0x000fea0003c3ffff */
        .weak           $__internal_1_$__cuda_sm10x_tcgen05_guardrail_trap_phase_invalid_during_alloc
        .type           $__internal_1_$__cuda_sm10x_tcgen05_guardrail_trap_phase_invalid_during_alloc,@function
        .size           $__internal_1_$__cuda_sm10x_tcgen05_guardrail_trap_phase_invalid_during_alloc,($__internal_2_$__cuda_sm10x_tcgen05_guardrail_trap_unallocated_columns_being_dealloced - $__internal_1_$__cuda_sm10x_tcgen05_guardrail_trap_phase_invalid_during_alloc)
$__internal_1_$__cuda_sm10x_tcgen05_guardrail_trap_phase_invalid_during_alloc:
[----:B------:R-:W-:Y:S05]  /*8b30*/  BPT.TRAP 0x1 ;  /* 0x000000040000795c */ /* 0x000fea0000300000 */
[----:B------:R-:W-:-:S04]  /*8b40*/  MOV R3, 0x0 ;  /* 0x0000000000037802 */ /* 0x000fc80000000f00 */
[----:B------:R-:W-:Y:S05]  /*8b50*/  RET.REL.NODEC R2 `(_ZN7cutlass13device_kernelINS_4gemm6kernel13GemmUniversalIN4cute5tupleIJiiiiEEENS1_10collective13CollectiveMmaINS1_35MainloopSm100TmaUmmaWarpSpecializedILi20ELi2ELi4ENS5_IJNS4_1CILi2EEENSA_ILi1EEESC_EEEEENS5_IJNSA_ILi256EEENSA_ILi64EEESG_EEENS_12float_e4m3_tENS5_IJlSC_lEEESI_SJ_NS4_8TiledMMAINS4_8MMA_AtomIJNS4_10MMA_TraitsINS4_25SM100_MMA_F8F6F4_2x1SM_SSEJSI_SI_fSF_SG_NS4_17integral_constantINS4_4UMMA5MajorELSQ_0EEESR_NSO_INSP_7ScaleInELSS_0EEEST_EEEEEENS4_6LayoutINS5_IJSC_SC_SC_EEENS5_IJNSA_ILi0EEESY_SY_EEEEENS5_IJNS4_10UnderscoreES11_S11_EEEEENS4_18SM100_TMA_2SM_LOADENS4_14ComposedLayoutINS4_7SwizzleILi2ELi4ELi3EEENS4_18smem_ptr_flag_bitsILi8EEENSW_INS5_IJNSA_ILi8EEESG_EEENS5_IJSG_SC_EEEEEEEvNS4_8identityES14_S1E_vS1F_EENS_8epilogue10collective18CollectiveEpilogueINS1H_23Sm100TmaWarpSpecializedILi1ELi1ELi64ELb0ELb0EEEJNS5_IJNSA_ILi128EEESG_SG_EEENS5_IJNSW_IS1M_SC_EENSW_ISG_SC_EEEEESI_SJ_SI_SJ_NS1H_6fusion15FusionCallbacksIS1L_NS1R_17LinearCombinationISI_fSI_fLNS_15FloatRoundStyleE2EEES1N_S1Q_JEEENS4_5SM1004TMEM4LOAD26SM100_TMEM_LOAD_32dp32b64xENS4_13SM90_TMA_LOADES1E_NS4_39AutoVectorizingCopyWithAssumedAlignmentILi128EEENS4_14SM90_TMA_STOREES1E_S23_S23_EEEvvEEEEvNT_6ParamsE) ;  /* 0xffffff7402287950 */ /* 0x000fea0003c3ffff */
        .weak           $__internal_2_$__cuda_sm10x_tcgen05_guardrail_trap_unallocated_columns_being_dealloced
        .type           $__internal_2_$__cuda_sm10x_tcgen05_guardrail_trap_unallocated_columns_being_dealloced,@function
        .size           $__internal_2_$__cuda_sm10x_tcgen05_guardrail_trap_unallocated_columns_being_dealloced,(.L_x_198 - $__internal_2_$__cuda_sm10x_tcgen05_guardrail_trap_unallocated_columns_being_dealloced)
$__internal_2_$__cuda_sm10x_tcgen05_guardrail_trap_unallocated_columns_being_dealloced:
[----:B------:R-:W-:Y:S05]  /*8b60*/  BPT.TRAP 0x1 ;  /* 0x000000040000795c */ /* 0x000fea0000300000 */
[----:B------:R-:W-:-:S04]  /*8b70*/  HFMA2 R3, -RZ, RZ, 0, 0 ;  /* 0x00000000ff037431 */ /* 0x000fc800000001ff */
[----:B------:R-:W-:Y:S05]  /*8b80*/  RET.REL.NODEC R2 `(_ZN7cutlass13device_kernelINS_4gemm6kernel13GemmUniversalIN4cute5tupleIJiiiiEEENS1_10collective13CollectiveMmaINS1_35MainloopSm100TmaUmmaWarpSpecializedILi20ELi2ELi4ENS5_IJNS4_1CILi2EEENSA_ILi1EEESC_EEEEENS5_IJNSA_ILi256EEENSA_ILi64EEESG_EEENS_12float_e4m3_tENS5_IJlSC_lEEESI_SJ_NS4_8TiledMMAINS4_8MMA_AtomIJNS4_10MMA_TraitsINS4_25SM100_MMA_F8F6F4_2x1SM_SSEJSI_SI_fSF_SG_NS4_17integral_constantINS4_4UMMA5MajorELSQ_0EEESR_NSO_INSP_7ScaleInELSS_0EEEST_EEEEEENS4_6LayoutINS5_IJSC_SC_SC_EEENS5_IJNSA_ILi0EEESY_SY_EEEEENS5_IJNS4_10UnderscoreES11_S11_EEEEENS4_18SM100_TMA_2SM_LOADENS4_14ComposedLayoutINS4_7SwizzleILi2ELi4ELi3EEENS4_18smem_ptr_flag_bitsILi8EEENSW_INS5_IJNSA_ILi8EEESG_EEENS5_IJSG_SC_EEEEEEEvNS4_8identityES14_S1E_vS1F_EENS_8epilogue10collective18CollectiveEpilogueINS1H_23Sm100TmaWarpSpecializedILi1ELi1ELi64ELb0ELb0EEEJNS5_IJNSA_ILi128EEESG_SG_EEENS5_IJNSW_IS1M_SC_EENSW_ISG_SC_EEEEESI_SJ_SI_SJ_NS1H_6fusion15FusionCallbacksIS1L_NS1R_17LinearCombinationISI_fSI_fLNS_15FloatRoundStyleE2EEES1N_S1Q_JEEENS4_5SM1004TMEM4LOAD26SM100_TMEM_LOAD_32dp32b64xENS4_13SM90_TMA_LOADES1E_NS4_39AutoVectorizingCopyWithAssumedAlignmentILi128EEENS4_14SM90_TMA_STOREES1E_S23_S23_EEEvvEEEEvNT_6ParamsE) ;  /* 0xffffff74021c7950 */ /* 0x000fea0003c3ffff */
.L_x_197:
[----:B------:R-:W-:-:S00]  /*8b90*/  BRA `(.L_x_197) ;  /* 0xfffffffc00fc7947 */ /* 0x000fc0000383ffff */
[----:B------:R-:W-:-:S00]  /*8ba0*/  NOP ;  /* 0x0000000000007918 */ /* 0x000fc00000000000 */
        /* <DEDUP_REMOVED lines=13> */
.L_x_198:


//--------------------- .nv.global.init           --------------------------
	.section	.nv.global.init,"aw",@progbits
.nv.global.init:
	.type		$str$27,@object
	.size		$str$27,($str$28 - $str$27)
$str$27:
        /*0000*/ 	.byte	0x28, 0x61, 0x64, 0x64, 0x72, 0x65, 0x73, 0x73, 0x20, 0x26, 0x20, 0x6d, 0x61, 0x73, 0x6b, 0x29
        /*0010*/ 	.byte	0x20, 0x3d, 0x3d, 0x20, 0x30, 0x00
	.type		$str$28,@object
	.size		$str$28,($str$26 - $str$28)
$str$28:
        /*0016*/ 	.byte	0x2f, 0x74, 0x6d, 0x70, 0x2f, 0x63, 0x75, 0x74, 0x6c, 0x61, 0x73, 0x73, 0x5f, 0x73, 0x77, 0x65
        /*0026*/ 	.byte	0x65, 0x70, 0x5f, 0x73, 0x72, 0x63, 0x2f, 0x69, 0x6e, 0x63, 0x6c, 0x75, 0x64, 0x65, 0x2f, 0x63
        /*0036*/ 	.byte	0x75, 0x74, 0x65, 0x2f, 0x70, 0x6f, 0x69, 0x6e, 0x74, 0x65, 0x72, 0x5f, 0x66, 0x6c, 0x61, 0x67
        /*0046*/ 	.byte	0x67, 0x65, 0x64, 0x2e, 0x68, 0x70, 0x70, 0x00
	.type		$str$26,@object
	.size		$str$26,($str$25 - $str$26)
$str$26:
        /*004e*/ 	.byte	0x2f, 0x74, 0x6d, 0x70, 0x2f, 0x63, 0x75, 0x74, 0x6c, 0x61, 0x73, 0x73, 0x5f, 0x73, 0x77, 0x65
        /*005e*/ 	.byte	0x65, 0x70, 0x5f, 0x73, 0x72, 0x63, 0x2f, 0x69, 0x6e, 0x63, 0x6c, 0x75, 0x64, 0x65, 0x2f, 0x63
        /*006e*/ 	.byte	0x75, 0x74, 0x65, 0x2f, 0x61, 0x74, 0x6f, 0x6d, 0x2f, 0x63, 0x6f, 0x70, 0x79, 0x5f, 0x74, 0x72
        /*007e*/ 	.byte	0x61, 0x69, 0x74, 0x73, 0x5f, 0x73, 0x6d, 0x31, 0x30, 0x30, 0x2e, 0x68, 0x70, 0x70, 0x00
	.type		$str$25,@object
	.size		$str$25,(__unnamed_1 - $str$25)
$str$25:
        /*008d*/ 	.byte	0x28, 0x28, 0x75, 0x69, 0x6e, 0x74, 0x33, 0x32, 0x5f, 0x74, 0x28, 0x74, 0x68, 0x72, 0x65, 0x61
        /*009d*/ 	.byte	0x64, 0x49, 0x64, 0x78, 0x2e, 0x78, 0x29, 0x20, 0x2f, 0x20, 0x33, 0x32, 0x29, 0x20, 0x25, 0x20
        /*00ad*/ 	.byte	0x34, 0x29, 0x20, 0x3d, 0x3d, 0x20, 0x28, 0x28, 0x28, 0x74, 0x6d, 0x65, 0x6d, 0x5f, 0x61, 0x64
        /*00bd*/ 	.byte	0x64, 0x72, 0x20, 0x3e, 0x3e, 0x20, 0x31, 0x36, 0x29, 0x20, 0x2f, 0x20, 0x33, 0x32, 0x29, 0x20
        /*00cd*/ 	.byte	0x25, 0x20, 0x34, 0x29, 0x00
	.type		__unnamed_1,@object
	.size		__unnamed_1,(__unnamed_2 - __unnamed_1)
__unnamed_1:
        /*00d2*/ 	.byte	0x61, 0x75, 0x74, 0x6f, 0x20, 0x63, 0x75, 0x74, 0x65, 0x3a, 0x3a, 0x61, 0x73, 0x5f, 0x70, 0x6f
        /* <DEDUP_REMOVED lines=24> */
        /*0262*/ 	.byte	0x43, 0x3c, 0x38, 0x31, 0x39, 0x32, 0x3e, 0x3e, 0x3e, 0x3e, 0x5d, 0x00
	.type		__unnamed_2,@object
	.size		__unnamed_2,(.L_2 - __unnamed_2)
__unnamed_2:
        /* <DEDUP_REMOVED lines=42> */
        /*050e*/ 	.byte	0x3e, 0x3e, 0x3e, 0x3e, 0x5d, 0x00
.L_2:


//--------------------- .nv.shared._ZN7cutlass13device_kernelINS_4gemm6kernel13GemmUniversalIN4cute5tupleIJiiiiEEENS1_10collective13CollectiveMmaINS1_35MainloopSm100TmaUmmaWarpSpecializedILi20ELi2ELi4ENS5_IJNS4_1CILi2EEENSA_ILi1EEESC_EEEEENS5_IJNSA_ILi256EEENSA_ILi64EEESG_EEENS_12float_e4m3_tENS5_IJlSC_lEEESI_SJ_NS4_8TiledMMAINS4_8MMA_AtomIJNS4_10MMA_TraitsINS4_25SM100_MMA_F8F6F4_2x1SM_SSEJSI_SI_fSF_SG_NS4_17integral_constantINS4_4UMMA5MajorELSQ_0EEESR_NSO_INSP_7ScaleInELSS_0EEEST_EEEEEENS4_6LayoutINS5_IJSC_SC_SC_EEENS5_IJNSA_ILi0EEESY_SY_EEEEENS5_IJNS4_10UnderscoreES11_S11_EEEEENS4_18SM100_TMA_2SM_LOADENS4_14ComposedLayoutINS4_7SwizzleILi2ELi4ELi3EEENS4_18smem_ptr_flag_bitsILi8EEENSW_INS5_IJNSA_ILi8EEESG_EEENS5_IJSG_SC_EEEEEEEvNS4_8identityES14_S1E_vS1F_EENS_8epilogue10collective18CollectiveEpilogueINS1H_23Sm100TmaWarpSpecializedILi1ELi1ELi64ELb0ELb0EEEJNS5_IJNSA_ILi128EEESG_SG_EEENS5_IJNSW_IS1M_SC_EENSW_ISG_SC_EEEEESI_SJ_SI_SJ_NS1H_6fusion15FusionCallbacksIS1L_NS1R_17LinearCombinationISI_fSI_fLNS_15FloatRoundStyleE2EEES1N_S1Q_JEEENS4_5SM1004TMEM4LOAD26SM100_TMEM_LOAD_32dp32b64xENS4_13SM90_TMA_LOADES1E_NS4_39AutoVectorizingCopyWithAssumedAlignmentILi128EEENS4_14SM90_TMA_STOREES1E_S23_S23_EEEvvEEEEvNT_6ParamsE --------------------------
	.section	.nv.shared._ZN7cutlass13device_kernelINS_4gemm6kernel13GemmUniversalIN4cute5tupleIJiiiiEEENS1_10collective13CollectiveMmaINS1_35MainloopSm100TmaUmmaWarpSpecializedILi20ELi2ELi4ENS5_IJNS4_1CILi2EEENSA_ILi1EEESC_EEEEENS5_IJNSA_ILi256EEENSA_ILi64EEESG_EEENS_12float_e4m3_tENS5_IJlSC_lEEESI_SJ_NS4_8TiledMMAINS4_8MMA_AtomIJNS4_10MMA_TraitsINS4_25SM100_MMA_F8F6F4_2x1SM_SSEJSI_SI_fSF_SG_NS4_17integral_constantINS4_4UMMA5MajorELSQ_0EEESR_NSO_INSP_7ScaleInELSS_0EEEST_EEEEEENS4_6LayoutINS5_IJSC_SC_SC_EEENS5_IJNSA_ILi0EEESY_SY_EEEEENS5_IJNS4_10UnderscoreES11_S11_EEEEENS4_18SM100_TMA_2SM_LOADENS4_14ComposedLayoutINS4_7SwizzleILi2ELi4ELi3EEENS4_18smem_ptr_flag_bitsILi8EEENSW_INS5_IJNSA_ILi8EEESG_EEENS5_IJSG_SC_EEEEEEEvNS4_8identityES14_S1E_vS1F_EENS_8epilogue10collective18CollectiveEpilogueINS1H_23Sm100TmaWarpSpecializedILi1ELi1ELi64ELb0ELb0EEEJNS5_IJNSA_ILi128EEESG_SG_EEENS5_IJNSW_IS1M_SC_EENSW_ISG_SC_EEEEESI_SJ_SI_SJ_NS1H_6fusion15FusionCallbacksIS1L_NS1R_17LinearCombinationISI_fSI_fLNS_15FloatRoundStyleE2EEES1N_S1Q_JEEENS4_5SM1004TMEM4LOAD26SM100_TMEM_LOAD_32dp32b64xENS4_13SM90_TMA_LOADES1E_NS4_39AutoVectorizingCopyWithAssumedAlignmentILi128EEENS4_14SM90_TMA_STOREES1E_S23_S23_EEEvvEEEEvNT_6ParamsE,"aw",@nobits
	.sectionflags	@""
	.align	16
	.zero		1024


//--------------------- .nv.shared.reserved.0     --------------------------
	.section	.nv.shared.reserved.0,"aw",@nobits
	.weak		__nv_reservedSMEM_offset_0_alias
	.size		__nv_reservedSMEM_offset_0_alias, 0, 64
	.other		__nv_reservedSMEM_offset_0_alias,@"STO_CUDA_RESERVED_SHARED STV_DEFAULT"
__nv_reservedSMEM_offset_0_alias:
	.zero		0
.nv.shared.reserved.0:
	.zero		64
	.weak		__nv_reservedSMEM_tcgen05_partition
	.type		__nv_reservedSMEM_tcgen05_partition,@object
	.size		__nv_reservedSMEM_tcgen05_partition,(.L_0 - __nv_reservedSMEM_tcgen05_partition)
__nv_reservedSMEM_tcgen05_partition:
	.zero		32
.L_0:


//--------------------- .nv.global                --------------------------
	.section	.nv.global,"aw",@nobits
.nv.global:
	.type		_ZN39_INTERNAL_029f6cb1_4_k_cu_80f5e749_29514cute1_E,@object
	.size		_ZN39_INTERNAL_029f6cb1_4_k_cu_80f5e749_29514cute1_E,(_ZN39_INTERNAL_029f6cb1_4_k_cu_80f5e749_29514cuda3std3__45__cpo6cbeginE - _ZN39_INTERNAL_029f6cb1_4_k_cu_80f5e749_29514cute1_E)
_ZN39_INTERNAL_029f6cb1_4_k_cu_80f5e749_29514cute1_E:
	.zero		1
	.type		_ZN39_INTERNAL_029f6cb1_4_k_cu_80f5e749_29514cuda3std3__45__cpo6cbeginE,@object
	.size		_ZN39_INTERNAL_029f6cb1_4_k_cu_80f5e749_29514cuda3std3__45__cpo6cbeginE,(_ZN39_INTERNAL_029f6cb1_4_k_cu_80f5e749_29514cuda3std3__48in_placeE - _ZN39_INTERNAL_029f6cb1_4_k_cu_80f5e749_29514cuda3std3__45__cpo6cbeginE)
_ZN39_INTERNAL_029f6cb1_4_k_cu_80f5e749_29514cuda3std3__45__cpo6cbeginE:
	.zero		1
	.type		_ZN39_INTERNAL_029f6cb1_4_k_cu_80f5e749_29514cuda3std3__48in_placeE,@object
	.size		_ZN39_INTERNAL_029f6cb1_4_k_cu_80f5e749_29514cuda3std3__48in_placeE,(_ZN39_INTERNAL_029f6cb1_4_k_cu_80f5e749_29514cuda3std6ranges3__45__cpo9iter_moveE - _ZN39_INTERNAL_029f6cb1_4_k_cu_80f5e749_29514cuda3std3__48in_placeE)
_ZN39_INTERNAL_029f6cb1_4_k_cu_80f5e749_29514cuda3std3__48in_placeE:
	.zero		1
	.type		_ZN39_INTERNAL_029f6cb1_4_k_cu_80f5e749_29514cuda3std6ranges3__45__cpo9iter_moveE,@object
	.size		_ZN39_INTERNAL_029f6cb1_4_k_cu_80f5e749_29514cuda3std6ranges3__45__cpo9iter_moveE,(_ZN39_INTERNAL_029f6cb1_4_k_cu_80f5e749_29514cuda3std3__45__cpo5beginE - _ZN39_INTERNAL_029f6cb1_4_k_cu_80f5e749_29514cuda3std6ranges3__45__cpo9iter_moveE)
_ZN39_INTERNAL_029f6cb1_4_k_cu_80f5e749_29514cuda3std6ranges3__45__cpo9iter_moveE:
	.zero		1
	.type		_ZN39_INTERNAL_029f6cb1_4_k_cu_80f5e749_29514cuda3std3__45__cpo5beginE,@object
	.size		_ZN39_INTERNAL_029f6cb1_4_k_cu_80f5e749_29514cuda3std3__45__cpo5beginE,(_ZN39_INTERNAL_029f6cb1_4_k_cu_80f5e749_29514cuda3std3__441_GLOBAL__N__029f6cb1_4_k_cu_80f5e749_29516ignoreE - _ZN39_INTERNAL_029f6cb1_4_k_cu_80f5e749_29514cuda3std3__45__cpo5beginE)
_ZN39_INTERNAL_029f6cb1_4_k_cu_80f5e749_29514cuda3std3__45__cpo5beginE:
	.zero		1
	.type		_ZN39_INTERNAL_029f6cb1_4_k_cu_80f5e749_29514cuda3std3__441_GLOBAL__N__029f6cb1_4_k_cu_80f5e749_29516ignoreE,@object
	.size		_ZN39_INTERNAL_029f6cb1_4_k_cu_80f5e749_29514cuda3std3__441_GLOBAL__N__029f6cb1_4_k_cu_80f5e749_29516ignoreE,(_ZN39_INTERNAL_029f6cb1_4_k_cu_80f5e749_29514cute7productE - _ZN39_INTERNAL_029f6cb1_4_k_cu_80f5e749_29514cuda3std3__441_GLOBAL__N__029f6cb1_4_k_cu_80f5e749_29516ignoreE)
_ZN39_INTERNAL_029f6cb1_4_k_cu_80f5e749_29514cuda3std3__441_GLOBAL__N__029f6cb1_4_k_cu_80f5e749_29516ignoreE:
	.zero		1
	.type		_ZN39_INTERNAL_029f6cb1_4_k_cu_80f5e749_29514cute7productE,@object
	.size		_ZN39_INTERNAL_029f6cb1_4_k_cu_80f5e749_29514cute7productE,(_ZN39_INTERNAL_029f6cb1_4_k_cu_80f5e749_29514cuda3std3__45__cpo3endE - _ZN39_INTERNAL_029f6cb1_4_k_cu_80f5e749_29514cute7productE)
_ZN39_INTERNAL_029f6cb1_4_k_cu_80f5e749_29514cute7productE:
	.zero		1
	.type		_ZN39_INTERNAL_029f6cb1_4_k_cu_80f5e749_29514cuda3std3__45__cpo3endE,@object
	.size		_ZN39_INTERNAL_029f6cb1_4_k_cu_80f5e749_29514cuda3std3__45__cpo3endE,(_ZN39_INTERNAL_029f6cb1_4_k_cu_80f5e749_29514cuda3std3__419piecewise_constructE - _ZN39_INTERNAL_029f6cb1_4_k_cu_80f5e749_29514cuda3std3__45__cpo3endE)
_ZN39_INTERNAL_029f6cb1_4_k_cu_80f5e749_29514cuda3std3__45__cpo3endE:
	.zero		1
	.type		_ZN39_INTERNAL_029f6cb1_4_k_cu_80f5e749_29514cuda3std3__419piecewise_constructE,@object
	.size		_ZN39_INTERNAL_029f6cb1_4_k_cu_80f5e749_29514cuda3std3__419piecewise_constructE,(_ZN39_INTERNAL_029f6cb1_4_k_cu_80f5e749_29514cuda3std3__45__cpo4cendE - _ZN39_INTERNAL_029f6cb1_4_k_cu_80f5e749_29514cuda3std3__419piecewise_constructE)
_ZN39_INTERNAL_029f6cb1_4_k_cu_80f5e749_29514cuda3std3__419piecewise_constructE:
	.zero		1
	.type		_ZN39_INTERNAL_029f6cb1_4_k_cu_80f5e749_29514cuda3std3__45__cpo4cendE,@object
	.size		_ZN39_INTERNAL_029f6cb1_4_k_cu_80f5e749_29514cuda3std3__45__cpo4cendE,(_ZN39_INTERNAL_029f6cb1_4_k_cu_80f5e749_29514cuda3std6ranges3__45__cpo4swapE - _ZN39_INTERNAL_029f6cb1_4_k_cu_80f5e749_29514cuda3std3__45__cpo4cendE)
_ZN39_INTERNAL_029f6cb1_4_k_cu_80f5e749_29514cuda3std3__45__cpo4cendE:
	.zero		1
	.type		_ZN39_INTERNAL_029f6cb1_4_k_cu_80f5e749_29514cuda3std6ranges3__45__cpo4swapE,@object
	.size		_ZN39_INTERNAL_029f6cb1_4_k_cu_80f5e749_29514cuda3std6ranges3__45__cpo4swapE,(.L_10 - _ZN39_INTERNAL_029f6cb1_4_k_cu_80f5e749_29514cuda3std6ranges3__45__cpo4swapE)
_ZN39_INTERNAL_029f6cb1_4_k_cu_80f5e749_29514cuda3std6ranges3__45__cpo4swapE:
	.zero		1
.L_10:


//--------------------- .nv.constant0._ZN7cutlass13device_kernelINS_4gemm6kernel13GemmUniversalIN4cute5tupleIJiiiiEEENS1_10collective13CollectiveMmaINS1_35MainloopSm100TmaUmmaWarpSpecializedILi20ELi2ELi4ENS5_IJNS4_1CILi2EEENSA_ILi1EEESC_EEEEENS5_IJNSA_ILi256EEENSA_ILi64EEESG_EEENS_12float_e4m3_tENS5_IJlSC_lEEESI_SJ_NS4_8TiledMMAINS4_8MMA_AtomIJNS4_10MMA_TraitsINS4_25SM100_MMA_F8F6F4_2x1SM_SSEJSI_SI_fSF_SG_NS4_17integral_constantINS4_4UMMA5MajorELSQ_0EEESR_NSO_INSP_7ScaleInELSS_0EEEST_EEEEEENS4_6LayoutINS5_IJSC_SC_SC_EEENS5_IJNSA_ILi0EEESY_SY_EEEEENS5_IJNS4_10UnderscoreES11_S11_EEEEENS4_18SM100_TMA_2SM_LOADENS4_14ComposedLayoutINS4_7SwizzleILi2ELi4ELi3EEENS4_18smem_ptr_flag_bitsILi8EEENSW_INS5_IJNSA_ILi8EEESG_EEENS5_IJSG_SC_EEEEEEEvNS4_8identityES14_S1E_vS1F_EENS_8epilogue10collective18CollectiveEpilogueINS1H_23Sm100TmaWarpSpecializedILi1ELi1ELi64ELb0ELb0EEEJNS5_IJNSA_ILi128EEESG_SG_EEENS5_IJNSW_IS1M_SC_EENSW_ISG_SC_EEEEESI_SJ_SI_SJ_NS1H_6fusion15FusionCallbacksIS1L_NS1R_17LinearCombinationISI_fSI_fLNS_15FloatRoundStyleE2EEES1N_S1Q_JEEENS4_5SM1004TMEM4LOAD26SM100_TMEM_LOAD_32dp32b64xENS4_13SM90_TMA_LOADES1E_NS4_39AutoVectorizingCopyWithAssumedAlignmentILi128EEENS4_14SM90_TMA_STOREES1E_S23_S23_EEEvvEEEEvNT_6ParamsE --------------------------
	.section	.nv.constant0._ZN7cutlass13device_kernelINS_4gemm6kernel13GemmUniversalIN4cute5tupleIJiiiiEEENS1_10collective13CollectiveMmaINS1_35MainloopSm100TmaUmmaWarpSpecializedILi20ELi2ELi4ENS5_IJNS4_1CILi2EEENSA_ILi1EEESC_EEEEENS5_IJNSA_ILi256EEENSA_ILi64EEESG_EEENS_12float_e4m3_tENS5_IJlSC_lEEESI_SJ_NS4_8TiledMMAINS4_8MMA_AtomIJNS4_10MMA_TraitsINS4_25SM100_MMA_F8F6F4_2x1SM_SSEJSI_SI_fSF_SG_NS4_17integral_constantINS4_4UMMA5MajorELSQ_0EEESR_NSO_INSP_7ScaleInELSS_0EEEST_EEEEEENS4_6LayoutINS5_IJSC_SC_SC_EEENS5_IJNSA_ILi0EEESY_SY_EEEEENS5_IJNS4_10UnderscoreES11_S11_EEEEENS4_18SM100_TMA_2SM_LOADENS4_14ComposedLayoutINS4_7SwizzleILi2ELi4ELi3EEENS4_18smem_ptr_flag_bitsILi8EEENSW_INS5_IJNSA_ILi8EEESG_EEENS5_IJSG_SC_EEEEEEEvNS4_8identityES14_S1E_vS1F_EENS_8epilogue10collective18CollectiveEpilogueINS1H_23Sm100TmaWarpSpecializedILi1ELi1ELi64ELb0ELb0EEEJNS5_IJNSA_ILi128EEESG_SG_EEENS5_IJNSW_IS1M_SC_EENSW_ISG_SC_EEEEESI_SJ_SI_SJ_NS1H_6fusion15FusionCallbacksIS1L_NS1R_17LinearCombinationISI_fSI_fLNS_15FloatRoundStyleE2EEES1N_S1Q_JEEENS4_5SM1004TMEM4LOAD26SM100_TMEM_LOAD_32dp32b64xENS4_13SM90_TMA_LOADES1E_NS4_39AutoVectorizingCopyWithAssumedAlignmentILi128EEENS4_14SM90_TMA_STOREES1E_S23_S23_EEEvvEEEEvNT_6ParamsE,"a",@progbits
	.sectionflags	@""
	.align	4
.nv.constant0._ZN7cutlass13device_kernelINS_4gemm6kernel13GemmUniversalIN4cute5tupleIJiiiiEEENS1_10collective13CollectiveMmaINS1_35MainloopSm100TmaUmmaWarpSpecializedILi20ELi2ELi4ENS5_IJNS4_1CILi2EEENSA_ILi1EEESC_EEEEENS5_IJNSA_ILi256EEENSA_ILi64EEESG_EEENS_12float_e4m3_tENS5_IJlSC_lEEESI_SJ_NS4_8TiledMMAINS4_8MMA_AtomIJNS4_10MMA_TraitsINS4_25SM100_MMA_F8F6F4_2x1SM_SSEJSI_SI_fSF_SG_NS4_17integral_constantINS4_4UMMA5MajorELSQ_0EEESR_NSO_INSP_7ScaleInELSS_0EEEST_EEEEEENS4_6LayoutINS5_IJSC_SC_SC_EEENS5_IJNSA_ILi0EEESY_SY_EEEEENS5_IJNS4_10UnderscoreES11_S11_EEEEENS4_18SM100_TMA_2SM_LOADENS4_14ComposedLayoutINS4_7SwizzleILi2ELi4ELi3EEENS4_18smem_ptr_flag_bitsILi8EEENSW_INS5_IJNSA_ILi8EEESG_EEENS5_IJSG_SC_EEEEEEEvNS4_8identityES14_S1E_vS1F_EENS_8epilogue10collective18CollectiveEpilogueINS1H_23Sm100TmaWarpSpecializedILi1ELi1ELi64ELb0ELb0EEEJNS5_IJNSA_ILi128EEESG_SG_EEENS5_IJNSW_IS1M_SC_EENSW_ISG_SC_EEEEESI_SJ_SI_SJ_NS1H_6fusion15FusionCallbacksIS1L_NS1R_17LinearCombinationISI_fSI_fLNS_15FloatRoundStyleE2EEES1N_S1Q_JEEENS4_5SM1004TMEM4LOAD26SM100_TMEM_LOAD_32dp32b64xENS4_13SM90_TMA_LOADES1E_NS4_39AutoVectorizingCopyWithAssumedAlignmentILi128EEENS4_14SM90_TMA_STOREES1E_S23_S23_EEEvvEEEEvNT_6ParamsE:
	.zero		2944


//--------------------- SYMBOLS --------------------------

	.type		.nv.reservedSmem.offset0,@object
	.size		.nv.reservedSmem.offset0,0x4
	.type		.nv.reservedSmem.cap,@object
	.size		.nv.reservedSmem.cap,0x4
	.type		__assertfail,@function
